//
// Generated by NVIDIA NVVM Compiler
//
// Compiler Build ID: CL-36424714
// Cuda compilation tools, release 13.0, V13.0.88
// Based on NVVM 20.0.0
//

.version 9.0
.target sm_100
.address_size 64

	// .globl	_Z9matrixMulPKfS0_Pfiiiff
// _ZZ9matrixMulPKfS0_PfiiiffE4subA has been demoted
// _ZZ9matrixMulPKfS0_PfiiiffE4subB has been demoted

.visible .entry _Z9matrixMulPKfS0_Pfiiiff(
	.param .u64 .ptr .align 1 _Z9matrixMulPKfS0_Pfiiiff_param_0,
	.param .u64 .ptr .align 1 _Z9matrixMulPKfS0_Pfiiiff_param_1,
	.param .u64 .ptr .align 1 _Z9matrixMulPKfS0_Pfiiiff_param_2,
	.param .u32 _Z9matrixMulPKfS0_Pfiiiff_param_3,
	.param .u32 _Z9matrixMulPKfS0_Pfiiiff_param_4,
	.param .u32 _Z9matrixMulPKfS0_Pfiiiff_param_5,
	.param .f32 _Z9matrixMulPKfS0_Pfiiiff_param_6,
	.param .f32 _Z9matrixMulPKfS0_Pfiiiff_param_7
)
{
	.reg .pred 	%p<3>;
	.reg .b32 	%r<114>;
	.reg .b32 	%f<1751>;
	.reg .b64 	%rd<45>;
	// demoted variable
	.shared .align 4 .b8 _ZZ9matrixMulPKfS0_PfiiiffE4subA[8448];
	// demoted variable
	.shared .align 4 .b8 _ZZ9matrixMulPKfS0_PfiiiffE4subB[8192];
	ld.param.u64 	%rd8, [_Z9matrixMulPKfS0_Pfiiiff_param_0];
	ld.param.u64 	%rd9, [_Z9matrixMulPKfS0_Pfiiiff_param_1];
	ld.param.u64 	%rd10, [_Z9matrixMulPKfS0_Pfiiiff_param_2];
	ld.param.u32 	%r9, [_Z9matrixMulPKfS0_Pfiiiff_param_4];
	ld.param.u32 	%r10, [_Z9matrixMulPKfS0_Pfiiiff_param_5];
	cvta.to.global.u64 	%rd11, %rd10;
	cvta.to.global.u64 	%rd1, %rd8;
	cvta.to.global.u64 	%rd12, %rd9;
	mov.u32 	%r12, %ctaid.x;
	mov.u32 	%r13, %ntid.x;
	mul.lo.s32 	%r14, %r12, %r13;
	mul.wide.u32 	%rd13, %r14, 8;
	mov.u32 	%r15, %ctaid.y;
	mov.u32 	%r16, %ntid.y;
	mul.lo.s32 	%r17, %r16, %r15;
	shl.b32 	%r18, %r17, 3;
	cvt.u64.u32 	%rd14, %r18;
	mov.u32 	%r19, %tid.y;
	mov.u32 	%r20, %tid.x;
	mad.lo.s32 	%r21, %r19, %r13, %r20;
	cvt.s64.s32 	%rd15, %r10;
	shr.u32 	%r22, %r21, 1;
	shr.u32 	%r23, %r21, 5;
	shl.b32 	%r24, %r21, 2;
	and.b32  	%r25, %r24, 4;
	and.b32  	%r26, %r21, 31;
	shr.u32 	%r27, %r21, 3;
	and.b32  	%r28, %r27, 524280;
	and.b32  	%r29, %r27, 2;
	and.b32  	%r30, %r21, 1;
	or.b32  	%r31, %r29, %r30;
	or.b32  	%r32, %r31, %r28;
	shl.b32 	%r33, %r32, 2;
	shl.b32 	%r34, %r21, 1;
	and.b32  	%r35, %r34, 92;
	add.s32 	%r36, %r33, %r18;
	cvt.u64.u32 	%rd16, %r36;
	cvt.s64.s32 	%rd17, %r9;
	cvt.u64.u32 	%rd18, %r35;
	add.s64 	%rd19, %rd13, %rd18;
	mad.lo.s64 	%rd20, %rd16, %rd17, %rd19;
	shl.b64 	%rd21, %rd20, 2;
	add.s64 	%rd2, %rd11, %rd21;
	mad.lo.s32 	%r37, %r9, %r23, %r26;
	cvt.s64.s32 	%rd22, %r37;
	add.s64 	%rd23, %rd13, %rd22;
	shl.b64 	%rd24, %rd23, 2;
	add.s64 	%rd3, %rd12, %rd24;
	ld.global.f32 	%f196, [%rd3];
	ld.global.f32 	%f197, [%rd3+128];
	ld.global.f32 	%f198, [%rd3+256];
	ld.global.f32 	%f199, [%rd3+384];
	mul.lo.s32 	%r38, %r10, %r22;
	cvt.s64.s32 	%rd25, %r38;
	cvt.u64.u32 	%rd26, %r25;
	add.s64 	%rd27, %rd25, %rd26;
	mad.lo.s64 	%rd4, %rd15, %rd14, %rd27;
	shl.b64 	%rd28, %rd4, 2;
	add.s64 	%rd29, %rd1, %rd28;
	ld.global.v4.f32 	{%f200, %f201, %f202, %f203}, [%rd29];
	and.b32  	%r39, %r24, 16777088;
	or.b32  	%r40, %r39, %r26;
	shl.b32 	%r41, %r40, 2;
	mov.u32 	%r42, _ZZ9matrixMulPKfS0_PfiiiffE4subB;
	add.s32 	%r43, %r42, %r41;
	st.shared.f32 	[%r43], %f196;
	st.shared.f32 	[%r43+128], %f197;
	st.shared.f32 	[%r43+256], %f198;
	st.shared.f32 	[%r43+384], %f199;
	mad.lo.s32 	%r44, %r25, 132, %r22;
	shl.b32 	%r45, %r44, 2;
	mov.u32 	%r46, _ZZ9matrixMulPKfS0_PfiiiffE4subA;
	add.s32 	%r47, %r46, %r45;
	st.shared.f32 	[%r47], %f200;
	st.shared.f32 	[%r47+528], %f201;
	st.shared.f32 	[%r47+1056], %f202;
	st.shared.f32 	[%r47+1584], %f203;
	bar.sync 	0;
	setp.lt.s32 	%p1, %r10, 9;
	mov.b32 	%r113, 0;
	mov.f32 	%f1687, 0f00000000;
	mov.f32 	%f1688, %f1687;
	mov.f32 	%f1689, %f1687;
	mov.f32 	%f1690, %f1687;
	mov.f32 	%f1691, %f1687;
	mov.f32 	%f1692, %f1687;
	mov.f32 	%f1693, %f1687;
	mov.f32 	%f1694, %f1687;
	mov.f32 	%f1695, %f1687;
	mov.f32 	%f1696, %f1687;
	mov.f32 	%f1697, %f1687;
	mov.f32 	%f1698, %f1687;
	mov.f32 	%f1699, %f1687;
	mov.f32 	%f1700, %f1687;
	mov.f32 	%f1701, %f1687;
	mov.f32 	%f1702, %f1687;
	mov.f32 	%f1703, %f1687;
	mov.f32 	%f1704, %f1687;
	mov.f32 	%f1705, %f1687;
	mov.f32 	%f1706, %f1687;
	mov.f32 	%f1707, %f1687;
	mov.f32 	%f1708, %f1687;
	mov.f32 	%f1709, %f1687;
	mov.f32 	%f1710, %f1687;
	mov.f32 	%f1711, %f1687;
	mov.f32 	%f1712, %f1687;
	mov.f32 	%f1713, %f1687;
	mov.f32 	%f1714, %f1687;
	mov.f32 	%f1715, %f1687;
	mov.f32 	%f1716, %f1687;
	mov.f32 	%f1717, %f1687;
	mov.f32 	%f1718, %f1687;
	mov.f32 	%f1719, %f1687;
	mov.f32 	%f1720, %f1687;
	mov.f32 	%f1721, %f1687;
	mov.f32 	%f1722, %f1687;
	mov.f32 	%f1723, %f1687;
	mov.f32 	%f1724, %f1687;
	mov.f32 	%f1725, %f1687;
	mov.f32 	%f1726, %f1687;
	mov.f32 	%f1727, %f1687;
	mov.f32 	%f1728, %f1687;
	mov.f32 	%f1729, %f1687;
	mov.f32 	%f1730, %f1687;
	mov.f32 	%f1731, %f1687;
	mov.f32 	%f1732, %f1687;
	mov.f32 	%f1733, %f1687;
	mov.f32 	%f1734, %f1687;
	mov.f32 	%f1735, %f1687;
	mov.f32 	%f1736, %f1687;
	mov.f32 	%f1737, %f1687;
	mov.f32 	%f1738, %f1687;
	mov.f32 	%f1739, %f1687;
	mov.f32 	%f1740, %f1687;
	mov.f32 	%f1741, %f1687;
	mov.f32 	%f1742, %f1687;
	mov.f32 	%f1743, %f1687;
	mov.f32 	%f1744, %f1687;
	mov.f32 	%f1745, %f1687;
	mov.f32 	%f1746, %f1687;
	mov.f32 	%f1747, %f1687;
	mov.f32 	%f1748, %f1687;
	mov.f32 	%f1749, %f1687;
	mov.f32 	%f1750, %f1687;
	@%p1 bra 	$L__BB0_3;
	ld.param.u32 	%r106, [_Z9matrixMulPKfS0_Pfiiiff_param_4];
	add.s64 	%rd31, %rd28, %rd1;
	add.s64 	%rd44, %rd31, 32;
	shl.b32 	%r111, %r106, 3;
	mov.f32 	%f1687, 0f00000000;
	mov.b32 	%r112, 0;
	mov.u32 	%r113, %r112;
$L__BB0_2:
	ld.param.u32 	%r109, [_Z9matrixMulPKfS0_Pfiiiff_param_5];
	ld.param.u32 	%r107, [_Z9matrixMulPKfS0_Pfiiiff_param_4];
	mul.wide.s32 	%rd32, %r111, 4;
	add.s64 	%rd33, %rd3, %rd32;
	ld.global.f32 	%f205, [%rd33];
	ld.global.f32 	%f206, [%rd33+128];
	ld.global.f32 	%f207, [%rd33+256];
	ld.global.f32 	%f208, [%rd33+384];
	ld.global.v4.f32 	{%f209, %f210, %f211, %f212}, [%rd44];
	shl.b32 	%r49, %r113, 12;
	mov.u32 	%r50, _ZZ9matrixMulPKfS0_PfiiiffE4subB;
	add.s32 	%r51, %r50, %r49;
	mov.u32 	%r52, _ZZ9matrixMulPKfS0_PfiiiffE4subA;
	mad.lo.s32 	%r53, %r113, 4224, %r52;
	mov.u32 	%r54, %tid.y;
	mov.u32 	%r55, %ntid.x;
	mov.u32 	%r56, %tid.x;
	mad.lo.s32 	%r57, %r54, %r55, %r56;
	shr.u32 	%r58, %r57, 1;
	shl.b32 	%r59, %r57, 3;
	and.b32  	%r60, %r59, 368;
	add.s32 	%r61, %r51, %r60;
	ld.shared.v4.f32 	{%f213, %f214, %f215, %f216}, [%r61];
	ld.shared.v4.f32 	{%f217, %f218, %f219, %f220}, [%r61+128];
	shr.u32 	%r62, %r57, 3;
	and.b32  	%r63, %r62, 2;
	and.b32  	%r64, %r57, 1;
	or.b32  	%r65, %r63, %r64;
	and.b32  	%r66, %r62, 524280;
	or.b32  	%r67, %r65, %r66;
	shl.b32 	%r68, %r67, 4;
	add.s32 	%r69, %r53, %r68;
	ld.shared.v4.f32 	{%f221, %f222, %f223, %f224}, [%r69];
	ld.shared.v4.f32 	{%f225, %f226, %f227, %f228}, [%r69+64];
	fma.rn.f32 	%f229, %f221, %f213, %f1750;
	fma.rn.f32 	%f230, %f221, %f214, %f1749;
	fma.rn.f32 	%f231, %f221, %f215, %f1748;
	fma.rn.f32 	%f232, %f221, %f216, %f1747;
	fma.rn.f32 	%f233, %f222, %f213, %f1742;
	fma.rn.f32 	%f234, %f222, %f214, %f1741;
	fma.rn.f32 	%f235, %f222, %f215, %f1740;
	fma.rn.f32 	%f236, %f222, %f216, %f1739;
	fma.rn.f32 	%f237, %f223, %f213, %f1734;
	fma.rn.f32 	%f238, %f223, %f214, %f1733;
	fma.rn.f32 	%f239, %f223, %f215, %f1732;
	fma.rn.f32 	%f240, %f223, %f216, %f1731;
	fma.rn.f32 	%f241, %f224, %f213, %f1726;
	fma.rn.f32 	%f242, %f224, %f214, %f1725;
	fma.rn.f32 	%f243, %f224, %f215, %f1724;
	fma.rn.f32 	%f244, %f224, %f216, %f1723;
	fma.rn.f32 	%f245, %f221, %f217, %f1746;
	fma.rn.f32 	%f246, %f221, %f218, %f1745;
	fma.rn.f32 	%f247, %f221, %f219, %f1744;
	fma.rn.f32 	%f248, %f221, %f220, %f1743;
	fma.rn.f32 	%f249, %f222, %f217, %f1738;
	fma.rn.f32 	%f250, %f222, %f218, %f1737;
	fma.rn.f32 	%f251, %f222, %f219, %f1736;
	fma.rn.f32 	%f252, %f222, %f220, %f1735;
	fma.rn.f32 	%f253, %f223, %f217, %f1730;
	fma.rn.f32 	%f254, %f223, %f218, %f1729;
	fma.rn.f32 	%f255, %f223, %f219, %f1728;
	fma.rn.f32 	%f256, %f223, %f220, %f1727;
	fma.rn.f32 	%f257, %f224, %f217, %f1722;
	fma.rn.f32 	%f258, %f224, %f218, %f1721;
	fma.rn.f32 	%f259, %f224, %f219, %f1720;
	fma.rn.f32 	%f260, %f224, %f220, %f1719;
	fma.rn.f32 	%f261, %f225, %f213, %f1718;
	fma.rn.f32 	%f262, %f225, %f214, %f1717;
	fma.rn.f32 	%f263, %f225, %f215, %f1716;
	fma.rn.f32 	%f264, %f225, %f216, %f1715;
	fma.rn.f32 	%f265, %f226, %f213, %f1710;
	fma.rn.f32 	%f266, %f226, %f214, %f1709;
	fma.rn.f32 	%f267, %f226, %f215, %f1708;
	fma.rn.f32 	%f268, %f226, %f216, %f1707;
	fma.rn.f32 	%f269, %f227, %f213, %f1702;
	fma.rn.f32 	%f270, %f227, %f214, %f1701;
	fma.rn.f32 	%f271, %f227, %f215, %f1700;
	fma.rn.f32 	%f272, %f227, %f216, %f1699;
	fma.rn.f32 	%f273, %f228, %f213, %f1694;
	fma.rn.f32 	%f274, %f228, %f214, %f1693;
	fma.rn.f32 	%f275, %f228, %f215, %f1692;
	fma.rn.f32 	%f276, %f228, %f216, %f1691;
	fma.rn.f32 	%f277, %f225, %f217, %f1714;
	fma.rn.f32 	%f278, %f225, %f218, %f1713;
	fma.rn.f32 	%f279, %f225, %f219, %f1712;
	fma.rn.f32 	%f280, %f225, %f220, %f1711;
	fma.rn.f32 	%f281, %f226, %f217, %f1706;
	fma.rn.f32 	%f282, %f226, %f218, %f1705;
	fma.rn.f32 	%f283, %f226, %f219, %f1704;
	fma.rn.f32 	%f284, %f226, %f220, %f1703;
	fma.rn.f32 	%f285, %f227, %f217, %f1698;
	fma.rn.f32 	%f286, %f227, %f218, %f1697;
	fma.rn.f32 	%f287, %f227, %f219, %f1696;
	fma.rn.f32 	%f288, %f227, %f220, %f1695;
	fma.rn.f32 	%f289, %f228, %f217, %f1690;
	fma.rn.f32 	%f290, %f228, %f218, %f1689;
	fma.rn.f32 	%f291, %f228, %f219, %f1688;
	fma.rn.f32 	%f292, %f228, %f220, %f1687;
	ld.shared.v4.f32 	{%f293, %f294, %f295, %f296}, [%r61+512];
	ld.shared.v4.f32 	{%f297, %f298, %f299, %f300}, [%r61+640];
	ld.shared.v4.f32 	{%f301, %f302, %f303, %f304}, [%r69+528];
	ld.shared.v4.f32 	{%f305, %f306, %f307, %f308}, [%r69+592];
	fma.rn.f32 	%f309, %f301, %f293, %f229;
	fma.rn.f32 	%f310, %f301, %f294, %f230;
	fma.rn.f32 	%f311, %f301, %f295, %f231;
	fma.rn.f32 	%f312, %f301, %f296, %f232;
	fma.rn.f32 	%f313, %f302, %f293, %f233;
	fma.rn.f32 	%f314, %f302, %f294, %f234;
	fma.rn.f32 	%f315, %f302, %f295, %f235;
	fma.rn.f32 	%f316, %f302, %f296, %f236;
	fma.rn.f32 	%f317, %f303, %f293, %f237;
	fma.rn.f32 	%f318, %f303, %f294, %f238;
	fma.rn.f32 	%f319, %f303, %f295, %f239;
	fma.rn.f32 	%f320, %f303, %f296, %f240;
	fma.rn.f32 	%f321, %f304, %f293, %f241;
	fma.rn.f32 	%f322, %f304, %f294, %f242;
	fma.rn.f32 	%f323, %f304, %f295, %f243;
	fma.rn.f32 	%f324, %f304, %f296, %f244;
	fma.rn.f32 	%f325, %f301, %f297, %f245;
	fma.rn.f32 	%f326, %f301, %f298, %f246;
	fma.rn.f32 	%f327, %f301, %f299, %f247;
	fma.rn.f32 	%f328, %f301, %f300, %f248;
	fma.rn.f32 	%f329, %f302, %f297, %f249;
	fma.rn.f32 	%f330, %f302, %f298, %f250;
	fma.rn.f32 	%f331, %f302, %f299, %f251;
	fma.rn.f32 	%f332, %f302, %f300, %f252;
	fma.rn.f32 	%f333, %f303, %f297, %f253;
	fma.rn.f32 	%f334, %f303, %f298, %f254;
	fma.rn.f32 	%f335, %f303, %f299, %f255;
	fma.rn.f32 	%f336, %f303, %f300, %f256;
	fma.rn.f32 	%f337, %f304, %f297, %f257;
	fma.rn.f32 	%f338, %f304, %f298, %f258;
	fma.rn.f32 	%f339, %f304, %f299, %f259;
	fma.rn.f32 	%f340, %f304, %f300, %f260;
	fma.rn.f32 	%f341, %f305, %f293, %f261;
	fma.rn.f32 	%f342, %f305, %f294, %f262;
	fma.rn.f32 	%f343, %f305, %f295, %f263;
	fma.rn.f32 	%f344, %f305, %f296, %f264;
	fma.rn.f32 	%f345, %f306, %f293, %f265;
	fma.rn.f32 	%f346, %f306, %f294, %f266;
	fma.rn.f32 	%f347, %f306, %f295, %f267;
	fma.rn.f32 	%f348, %f306, %f296, %f268;
	fma.rn.f32 	%f349, %f307, %f293, %f269;
	fma.rn.f32 	%f350, %f307, %f294, %f270;
	fma.rn.f32 	%f351, %f307, %f295, %f271;
	fma.rn.f32 	%f352, %f307, %f296, %f272;
	fma.rn.f32 	%f353, %f308, %f293, %f273;
	fma.rn.f32 	%f354, %f308, %f294, %f274;
	fma.rn.f32 	%f355, %f308, %f295, %f275;
	fma.rn.f32 	%f356, %f308, %f296, %f276;
	fma.rn.f32 	%f357, %f305, %f297, %f277;
	fma.rn.f32 	%f358, %f305, %f298, %f278;
	fma.rn.f32 	%f359, %f305, %f299, %f279;
	fma.rn.f32 	%f360, %f305, %f300, %f280;
	fma.rn.f32 	%f361, %f306, %f297, %f281;
	fma.rn.f32 	%f362, %f306, %f298, %f282;
	fma.rn.f32 	%f363, %f306, %f299, %f283;
	fma.rn.f32 	%f364, %f306, %f300, %f284;
	fma.rn.f32 	%f365, %f307, %f297, %f285;
	fma.rn.f32 	%f366, %f307, %f298, %f286;
	fma.rn.f32 	%f367, %f307, %f299, %f287;
	fma.rn.f32 	%f368, %f307, %f300, %f288;
	fma.rn.f32 	%f369, %f308, %f297, %f289;
	fma.rn.f32 	%f370, %f308, %f298, %f290;
	fma.rn.f32 	%f371, %f308, %f299, %f291;
	fma.rn.f32 	%f372, %f308, %f300, %f292;
	ld.shared.v4.f32 	{%f373, %f374, %f375, %f376}, [%r61+1024];
	ld.shared.v4.f32 	{%f377, %f378, %f379, %f380}, [%r61+1152];
	ld.shared.v4.f32 	{%f381, %f382, %f383, %f384}, [%r69+1056];
	ld.shared.v4.f32 	{%f385, %f386, %f387, %f388}, [%r69+1120];
	fma.rn.f32 	%f389, %f381, %f373, %f309;
	fma.rn.f32 	%f390, %f381, %f374, %f310;
	fma.rn.f32 	%f391, %f381, %f375, %f311;
	fma.rn.f32 	%f392, %f381, %f376, %f312;
	fma.rn.f32 	%f393, %f382, %f373, %f313;
	fma.rn.f32 	%f394, %f382, %f374, %f314;
	fma.rn.f32 	%f395, %f382, %f375, %f315;
	fma.rn.f32 	%f396, %f382, %f376, %f316;
	fma.rn.f32 	%f397, %f383, %f373, %f317;
	fma.rn.f32 	%f398, %f383, %f374, %f318;
	fma.rn.f32 	%f399, %f383, %f375, %f319;
	fma.rn.f32 	%f400, %f383, %f376, %f320;
	fma.rn.f32 	%f401, %f384, %f373, %f321;
	fma.rn.f32 	%f402, %f384, %f374, %f322;
	fma.rn.f32 	%f403, %f384, %f375, %f323;
	fma.rn.f32 	%f404, %f384, %f376, %f324;
	fma.rn.f32 	%f405, %f381, %f377, %f325;
	fma.rn.f32 	%f406, %f381, %f378, %f326;
	fma.rn.f32 	%f407, %f381, %f379, %f327;
	fma.rn.f32 	%f408, %f381, %f380, %f328;
	fma.rn.f32 	%f409, %f382, %f377, %f329;
	fma.rn.f32 	%f410, %f382, %f378, %f330;
	fma.rn.f32 	%f411, %f382, %f379, %f331;
	fma.rn.f32 	%f412, %f382, %f380, %f332;
	fma.rn.f32 	%f413, %f383, %f377, %f333;
	fma.rn.f32 	%f414, %f383, %f378, %f334;
	fma.rn.f32 	%f415, %f383, %f379, %f335;
	fma.rn.f32 	%f416, %f383, %f380, %f336;
	fma.rn.f32 	%f417, %f384, %f377, %f337;
	fma.rn.f32 	%f418, %f384, %f378, %f338;
	fma.rn.f32 	%f419, %f384, %f379, %f339;
	fma.rn.f32 	%f420, %f384, %f380, %f340;
	fma.rn.f32 	%f421, %f385, %f373, %f341;
	fma.rn.f32 	%f422, %f385, %f374, %f342;
	fma.rn.f32 	%f423, %f385, %f375, %f343;
	fma.rn.f32 	%f424, %f385, %f376, %f344;
	fma.rn.f32 	%f425, %f386, %f373, %f345;
	fma.rn.f32 	%f426, %f386, %f374, %f346;
	fma.rn.f32 	%f427, %f386, %f375, %f347;
	fma.rn.f32 	%f428, %f386, %f376, %f348;
	fma.rn.f32 	%f429, %f387, %f373, %f349;
	fma.rn.f32 	%f430, %f387, %f374, %f350;
	fma.rn.f32 	%f431, %f387, %f375, %f351;
	fma.rn.f32 	%f432, %f387, %f376, %f352;
	fma.rn.f32 	%f433, %f388, %f373, %f353;
	fma.rn.f32 	%f434, %f388, %f374, %f354;
	fma.rn.f32 	%f435, %f388, %f375, %f355;
	fma.rn.f32 	%f436, %f388, %f376, %f356;
	fma.rn.f32 	%f437, %f385, %f377, %f357;
	fma.rn.f32 	%f438, %f385, %f378, %f358;
	fma.rn.f32 	%f439, %f385, %f379, %f359;
	fma.rn.f32 	%f440, %f385, %f380, %f360;
	fma.rn.f32 	%f441, %f386, %f377, %f361;
	fma.rn.f32 	%f442, %f386, %f378, %f362;
	fma.rn.f32 	%f443, %f386, %f379, %f363;
	fma.rn.f32 	%f444, %f386, %f380, %f364;
	fma.rn.f32 	%f445, %f387, %f377, %f365;
	fma.rn.f32 	%f446, %f387, %f378, %f366;
	fma.rn.f32 	%f447, %f387, %f379, %f367;
	fma.rn.f32 	%f448, %f387, %f380, %f368;
	fma.rn.f32 	%f449, %f388, %f377, %f369;
	fma.rn.f32 	%f450, %f388, %f378, %f370;
	fma.rn.f32 	%f451, %f388, %f379, %f371;
	fma.rn.f32 	%f452, %f388, %f380, %f372;
	ld.shared.v4.f32 	{%f453, %f454, %f455, %f456}, [%r61+1536];
	ld.shared.v4.f32 	{%f457, %f458, %f459, %f460}, [%r61+1664];
	ld.shared.v4.f32 	{%f461, %f462, %f463, %f464}, [%r69+1584];
	ld.shared.v4.f32 	{%f465, %f466, %f467, %f468}, [%r69+1648];
	fma.rn.f32 	%f469, %f461, %f453, %f389;
	fma.rn.f32 	%f470, %f461, %f454, %f390;
	fma.rn.f32 	%f471, %f461, %f455, %f391;
	fma.rn.f32 	%f472, %f461, %f456, %f392;
	fma.rn.f32 	%f473, %f462, %f453, %f393;
	fma.rn.f32 	%f474, %f462, %f454, %f394;
	fma.rn.f32 	%f475, %f462, %f455, %f395;
	fma.rn.f32 	%f476, %f462, %f456, %f396;
	fma.rn.f32 	%f477, %f463, %f453, %f397;
	fma.rn.f32 	%f478, %f463, %f454, %f398;
	fma.rn.f32 	%f479, %f463, %f455, %f399;
	fma.rn.f32 	%f480, %f463, %f456, %f400;
	fma.rn.f32 	%f481, %f464, %f453, %f401;
	fma.rn.f32 	%f482, %f464, %f454, %f402;
	fma.rn.f32 	%f483, %f464, %f455, %f403;
	fma.rn.f32 	%f484, %f464, %f456, %f404;
	fma.rn.f32 	%f485, %f461, %f457, %f405;
	fma.rn.f32 	%f486, %f461, %f458, %f406;
	fma.rn.f32 	%f487, %f461, %f459, %f407;
	fma.rn.f32 	%f488, %f461, %f460, %f408;
	fma.rn.f32 	%f489, %f462, %f457, %f409;
	fma.rn.f32 	%f490, %f462, %f458, %f410;
	fma.rn.f32 	%f491, %f462, %f459, %f411;
	fma.rn.f32 	%f492, %f462, %f460, %f412;
	fma.rn.f32 	%f493, %f463, %f457, %f413;
	fma.rn.f32 	%f494, %f463, %f458, %f414;
	fma.rn.f32 	%f495, %f463, %f459, %f415;
	fma.rn.f32 	%f496, %f463, %f460, %f416;
	fma.rn.f32 	%f497, %f464, %f457, %f417;
	fma.rn.f32 	%f498, %f464, %f458, %f418;
	fma.rn.f32 	%f499, %f464, %f459, %f419;
	fma.rn.f32 	%f500, %f464, %f460, %f420;
	fma.rn.f32 	%f501, %f465, %f453, %f421;
	fma.rn.f32 	%f502, %f465, %f454, %f422;
	fma.rn.f32 	%f503, %f465, %f455, %f423;
	fma.rn.f32 	%f504, %f465, %f456, %f424;
	fma.rn.f32 	%f505, %f466, %f453, %f425;
	fma.rn.f32 	%f506, %f466, %f454, %f426;
	fma.rn.f32 	%f507, %f466, %f455, %f427;
	fma.rn.f32 	%f508, %f466, %f456, %f428;
	fma.rn.f32 	%f509, %f467, %f453, %f429;
	fma.rn.f32 	%f510, %f467, %f454, %f430;
	fma.rn.f32 	%f511, %f467, %f455, %f431;
	fma.rn.f32 	%f512, %f467, %f456, %f432;
	fma.rn.f32 	%f513, %f468, %f453, %f433;
	fma.rn.f32 	%f514, %f468, %f454, %f434;
	fma.rn.f32 	%f515, %f468, %f455, %f435;
	fma.rn.f32 	%f516, %f468, %f456, %f436;
	fma.rn.f32 	%f517, %f465, %f457, %f437;
	fma.rn.f32 	%f518, %f465, %f458, %f438;
	fma.rn.f32 	%f519, %f465, %f459, %f439;
	fma.rn.f32 	%f520, %f465, %f460, %f440;
	fma.rn.f32 	%f521, %f466, %f457, %f441;
	fma.rn.f32 	%f522, %f466, %f458, %f442;
	fma.rn.f32 	%f523, %f466, %f459, %f443;
	fma.rn.f32 	%f524, %f466, %f460, %f444;
	fma.rn.f32 	%f525, %f467, %f457, %f445;
	fma.rn.f32 	%f526, %f467, %f458, %f446;
	fma.rn.f32 	%f527, %f467, %f459, %f447;
	fma.rn.f32 	%f528, %f467, %f460, %f448;
	fma.rn.f32 	%f529, %f468, %f457, %f449;
	fma.rn.f32 	%f530, %f468, %f458, %f450;
	fma.rn.f32 	%f531, %f468, %f459, %f451;
	fma.rn.f32 	%f532, %f468, %f460, %f452;
	ld.shared.v4.f32 	{%f533, %f534, %f535, %f536}, [%r61+2048];
	ld.shared.v4.f32 	{%f537, %f538, %f539, %f540}, [%r61+2176];
	ld.shared.v4.f32 	{%f541, %f542, %f543, %f544}, [%r69+2112];
	ld.shared.v4.f32 	{%f545, %f546, %f547, %f548}, [%r69+2176];
	fma.rn.f32 	%f549, %f541, %f533, %f469;
	fma.rn.f32 	%f550, %f541, %f534, %f470;
	fma.rn.f32 	%f551, %f541, %f535, %f471;
	fma.rn.f32 	%f552, %f541, %f536, %f472;
	fma.rn.f32 	%f553, %f542, %f533, %f473;
	fma.rn.f32 	%f554, %f542, %f534, %f474;
	fma.rn.f32 	%f555, %f542, %f535, %f475;
	fma.rn.f32 	%f556, %f542, %f536, %f476;
	fma.rn.f32 	%f557, %f543, %f533, %f477;
	fma.rn.f32 	%f558, %f543, %f534, %f478;
	fma.rn.f32 	%f559, %f543, %f535, %f479;
	fma.rn.f32 	%f560, %f543, %f536, %f480;
	fma.rn.f32 	%f561, %f544, %f533, %f481;
	fma.rn.f32 	%f562, %f544, %f534, %f482;
	fma.rn.f32 	%f563, %f544, %f535, %f483;
	fma.rn.f32 	%f564, %f544, %f536, %f484;
	fma.rn.f32 	%f565, %f541, %f537, %f485;
	fma.rn.f32 	%f566, %f541, %f538, %f486;
	fma.rn.f32 	%f567, %f541, %f539, %f487;
	fma.rn.f32 	%f568, %f541, %f540, %f488;
	fma.rn.f32 	%f569, %f542, %f537, %f489;
	fma.rn.f32 	%f570, %f542, %f538, %f490;
	fma.rn.f32 	%f571, %f542, %f539, %f491;
	fma.rn.f32 	%f572, %f542, %f540, %f492;
	fma.rn.f32 	%f573, %f543, %f537, %f493;
	fma.rn.f32 	%f574, %f543, %f538, %f494;
	fma.rn.f32 	%f575, %f543, %f539, %f495;
	fma.rn.f32 	%f576, %f543, %f540, %f496;
	fma.rn.f32 	%f577, %f544, %f537, %f497;
	fma.rn.f32 	%f578, %f544, %f538, %f498;
	fma.rn.f32 	%f579, %f544, %f539, %f499;
	fma.rn.f32 	%f580, %f544, %f540, %f500;
	fma.rn.f32 	%f581, %f545, %f533, %f501;
	fma.rn.f32 	%f582, %f545, %f534, %f502;
	fma.rn.f32 	%f583, %f545, %f535, %f503;
	fma.rn.f32 	%f584, %f545, %f536, %f504;
	fma.rn.f32 	%f585, %f546, %f533, %f505;
	fma.rn.f32 	%f586, %f546, %f534, %f506;
	fma.rn.f32 	%f587, %f546, %f535, %f507;
	fma.rn.f32 	%f588, %f546, %f536, %f508;
	fma.rn.f32 	%f589, %f547, %f533, %f509;
	fma.rn.f32 	%f590, %f547, %f534, %f510;
	fma.rn.f32 	%f591, %f547, %f535, %f511;
	fma.rn.f32 	%f592, %f547, %f536, %f512;
	fma.rn.f32 	%f593, %f548, %f533, %f513;
	fma.rn.f32 	%f594, %f548, %f534, %f514;
	fma.rn.f32 	%f595, %f548, %f535, %f515;
	fma.rn.f32 	%f596, %f548, %f536, %f516;
	fma.rn.f32 	%f597, %f545, %f537, %f517;
	fma.rn.f32 	%f598, %f545, %f538, %f518;
	fma.rn.f32 	%f599, %f545, %f539, %f519;
	fma.rn.f32 	%f600, %f545, %f540, %f520;
	fma.rn.f32 	%f601, %f546, %f537, %f521;
	fma.rn.f32 	%f602, %f546, %f538, %f522;
	fma.rn.f32 	%f603, %f546, %f539, %f523;
	fma.rn.f32 	%f604, %f546, %f540, %f524;
	fma.rn.f32 	%f605, %f547, %f537, %f525;
	fma.rn.f32 	%f606, %f547, %f538, %f526;
	fma.rn.f32 	%f607, %f547, %f539, %f527;
	fma.rn.f32 	%f608, %f547, %f540, %f528;
	fma.rn.f32 	%f609, %f548, %f537, %f529;
	fma.rn.f32 	%f610, %f548, %f538, %f530;
	fma.rn.f32 	%f611, %f548, %f539, %f531;
	fma.rn.f32 	%f612, %f548, %f540, %f532;
	ld.shared.v4.f32 	{%f613, %f614, %f615, %f616}, [%r61+2560];
	ld.shared.v4.f32 	{%f617, %f618, %f619, %f620}, [%r61+2688];
	ld.shared.v4.f32 	{%f621, %f622, %f623, %f624}, [%r69+2640];
	ld.shared.v4.f32 	{%f625, %f626, %f627, %f628}, [%r69+2704];
	fma.rn.f32 	%f629, %f621, %f613, %f549;
	fma.rn.f32 	%f630, %f621, %f614, %f550;
	fma.rn.f32 	%f631, %f621, %f615, %f551;
	fma.rn.f32 	%f632, %f621, %f616, %f552;
	fma.rn.f32 	%f633, %f622, %f613, %f553;
	fma.rn.f32 	%f634, %f622, %f614, %f554;
	fma.rn.f32 	%f635, %f622, %f615, %f555;
	fma.rn.f32 	%f636, %f622, %f616, %f556;
	fma.rn.f32 	%f637, %f623, %f613, %f557;
	fma.rn.f32 	%f638, %f623, %f614, %f558;
	fma.rn.f32 	%f639, %f623, %f615, %f559;
	fma.rn.f32 	%f640, %f623, %f616, %f560;
	fma.rn.f32 	%f641, %f624, %f613, %f561;
	fma.rn.f32 	%f642, %f624, %f614, %f562;
	fma.rn.f32 	%f643, %f624, %f615, %f563;
	fma.rn.f32 	%f644, %f624, %f616, %f564;
	fma.rn.f32 	%f645, %f621, %f617, %f565;
	fma.rn.f32 	%f646, %f621, %f618, %f566;
	fma.rn.f32 	%f647, %f621, %f619, %f567;
	fma.rn.f32 	%f648, %f621, %f620, %f568;
	fma.rn.f32 	%f649, %f622, %f617, %f569;
	fma.rn.f32 	%f650, %f622, %f618, %f570;
	fma.rn.f32 	%f651, %f622, %f619, %f571;
	fma.rn.f32 	%f652, %f622, %f620, %f572;
	fma.rn.f32 	%f653, %f623, %f617, %f573;
	fma.rn.f32 	%f654, %f623, %f618, %f574;
	fma.rn.f32 	%f655, %f623, %f619, %f575;
	fma.rn.f32 	%f656, %f623, %f620, %f576;
	fma.rn.f32 	%f657, %f624, %f617, %f577;
	fma.rn.f32 	%f658, %f624, %f618, %f578;
	fma.rn.f32 	%f659, %f624, %f619, %f579;
	fma.rn.f32 	%f660, %f624, %f620, %f580;
	fma.rn.f32 	%f661, %f625, %f613, %f581;
	fma.rn.f32 	%f662, %f625, %f614, %f582;
	fma.rn.f32 	%f663, %f625, %f615, %f583;
	fma.rn.f32 	%f664, %f625, %f616, %f584;
	fma.rn.f32 	%f665, %f626, %f613, %f585;
	fma.rn.f32 	%f666, %f626, %f614, %f586;
	fma.rn.f32 	%f667, %f626, %f615, %f587;
	fma.rn.f32 	%f668, %f626, %f616, %f588;
	fma.rn.f32 	%f669, %f627, %f613, %f589;
	fma.rn.f32 	%f670, %f627, %f614, %f590;
	fma.rn.f32 	%f671, %f627, %f615, %f591;
	fma.rn.f32 	%f672, %f627, %f616, %f592;
	fma.rn.f32 	%f673, %f628, %f613, %f593;
	fma.rn.f32 	%f674, %f628, %f614, %f594;
	fma.rn.f32 	%f675, %f628, %f615, %f595;
	fma.rn.f32 	%f676, %f628, %f616, %f596;
	fma.rn.f32 	%f677, %f625, %f617, %f597;
	fma.rn.f32 	%f678, %f625, %f618, %f598;
	fma.rn.f32 	%f679, %f625, %f619, %f599;
	fma.rn.f32 	%f680, %f625, %f620, %f600;
	fma.rn.f32 	%f681, %f626, %f617, %f601;
	fma.rn.f32 	%f682, %f626, %f618, %f602;
	fma.rn.f32 	%f683, %f626, %f619, %f603;
	fma.rn.f32 	%f684, %f626, %f620, %f604;
	fma.rn.f32 	%f685, %f627, %f617, %f605;
	fma.rn.f32 	%f686, %f627, %f618, %f606;
	fma.rn.f32 	%f687, %f627, %f619, %f607;
	fma.rn.f32 	%f688, %f627, %f620, %f608;
	fma.rn.f32 	%f689, %f628, %f617, %f609;
	fma.rn.f32 	%f690, %f628, %f618, %f610;
	fma.rn.f32 	%f691, %f628, %f619, %f611;
	fma.rn.f32 	%f692, %f628, %f620, %f612;
	ld.shared.v4.f32 	{%f693, %f694, %f695, %f696}, [%r61+3072];
	ld.shared.v4.f32 	{%f697, %f698, %f699, %f700}, [%r61+3200];
	ld.shared.v4.f32 	{%f701, %f702, %f703, %f704}, [%r69+3168];
	ld.shared.v4.f32 	{%f705, %f706, %f707, %f708}, [%r69+3232];
	fma.rn.f32 	%f709, %f701, %f693, %f629;
	fma.rn.f32 	%f710, %f701, %f694, %f630;
	fma.rn.f32 	%f711, %f701, %f695, %f631;
	fma.rn.f32 	%f712, %f701, %f696, %f632;
	fma.rn.f32 	%f713, %f702, %f693, %f633;
	fma.rn.f32 	%f714, %f702, %f694, %f634;
	fma.rn.f32 	%f715, %f702, %f695, %f635;
	fma.rn.f32 	%f716, %f702, %f696, %f636;
	fma.rn.f32 	%f717, %f703, %f693, %f637;
	fma.rn.f32 	%f718, %f703, %f694, %f638;
	fma.rn.f32 	%f719, %f703, %f695, %f639;
	fma.rn.f32 	%f720, %f703, %f696, %f640;
	fma.rn.f32 	%f721, %f704, %f693, %f641;
	fma.rn.f32 	%f722, %f704, %f694, %f642;
	fma.rn.f32 	%f723, %f704, %f695, %f643;
	fma.rn.f32 	%f724, %f704, %f696, %f644;
	fma.rn.f32 	%f725, %f701, %f697, %f645;
	fma.rn.f32 	%f726, %f701, %f698, %f646;
	fma.rn.f32 	%f727, %f701, %f699, %f647;
	fma.rn.f32 	%f728, %f701, %f700, %f648;
	fma.rn.f32 	%f729, %f702, %f697, %f649;
	fma.rn.f32 	%f730, %f702, %f698, %f650;
	fma.rn.f32 	%f731, %f702, %f699, %f651;
	fma.rn.f32 	%f732, %f702, %f700, %f652;
	fma.rn.f32 	%f733, %f703, %f697, %f653;
	fma.rn.f32 	%f734, %f703, %f698, %f654;
	fma.rn.f32 	%f735, %f703, %f699, %f655;
	fma.rn.f32 	%f736, %f703, %f700, %f656;
	fma.rn.f32 	%f737, %f704, %f697, %f657;
	fma.rn.f32 	%f738, %f704, %f698, %f658;
	fma.rn.f32 	%f739, %f704, %f699, %f659;
	fma.rn.f32 	%f740, %f704, %f700, %f660;
	fma.rn.f32 	%f741, %f705, %f693, %f661;
	fma.rn.f32 	%f742, %f705, %f694, %f662;
	fma.rn.f32 	%f743, %f705, %f695, %f663;
	fma.rn.f32 	%f744, %f705, %f696, %f664;
	fma.rn.f32 	%f745, %f706, %f693, %f665;
	fma.rn.f32 	%f746, %f706, %f694, %f666;
	fma.rn.f32 	%f747, %f706, %f695, %f667;
	fma.rn.f32 	%f748, %f706, %f696, %f668;
	fma.rn.f32 	%f749, %f707, %f693, %f669;
	fma.rn.f32 	%f750, %f707, %f694, %f670;
	fma.rn.f32 	%f751, %f707, %f695, %f671;
	fma.rn.f32 	%f752, %f707, %f696, %f672;
	fma.rn.f32 	%f753, %f708, %f693, %f673;
	fma.rn.f32 	%f754, %f708, %f694, %f674;
	fma.rn.f32 	%f755, %f708, %f695, %f675;
	fma.rn.f32 	%f756, %f708, %f696, %f676;
	fma.rn.f32 	%f757, %f705, %f697, %f677;
	fma.rn.f32 	%f758, %f705, %f698, %f678;
	fma.rn.f32 	%f759, %f705, %f699, %f679;
	fma.rn.f32 	%f760, %f705, %f700, %f680;
	fma.rn.f32 	%f761, %f706, %f697, %f681;
	fma.rn.f32 	%f762, %f706, %f698, %f682;
	fma.rn.f32 	%f763, %f706, %f699, %f683;
	fma.rn.f32 	%f764, %f706, %f700, %f684;
	fma.rn.f32 	%f765, %f707, %f697, %f685;
	fma.rn.f32 	%f766, %f707, %f698, %f686;
	fma.rn.f32 	%f767, %f707, %f699, %f687;
	fma.rn.f32 	%f768, %f707, %f700, %f688;
	fma.rn.f32 	%f769, %f708, %f697, %f689;
	fma.rn.f32 	%f770, %f708, %f698, %f690;
	fma.rn.f32 	%f771, %f708, %f699, %f691;
	fma.rn.f32 	%f772, %f708, %f700, %f692;
	ld.shared.v4.f32 	{%f773, %f774, %f775, %f776}, [%r61+3584];
	ld.shared.v4.f32 	{%f777, %f778, %f779, %f780}, [%r61+3712];
	ld.shared.v4.f32 	{%f781, %f782, %f783, %f784}, [%r69+3696];
	ld.shared.v4.f32 	{%f785, %f786, %f787, %f788}, [%r69+3760];
	fma.rn.f32 	%f1750, %f781, %f773, %f709;
	fma.rn.f32 	%f1749, %f781, %f774, %f710;
	fma.rn.f32 	%f1748, %f781, %f775, %f711;
	fma.rn.f32 	%f1747, %f781, %f776, %f712;
	fma.rn.f32 	%f1742, %f782, %f773, %f713;
	fma.rn.f32 	%f1741, %f782, %f774, %f714;
	fma.rn.f32 	%f1740, %f782, %f775, %f715;
	fma.rn.f32 	%f1739, %f782, %f776, %f716;
	fma.rn.f32 	%f1734, %f783, %f773, %f717;
	fma.rn.f32 	%f1733, %f783, %f774, %f718;
	fma.rn.f32 	%f1732, %f783, %f775, %f719;
	fma.rn.f32 	%f1731, %f783, %f776, %f720;
	fma.rn.f32 	%f1726, %f784, %f773, %f721;
	fma.rn.f32 	%f1725, %f784, %f774, %f722;
	fma.rn.f32 	%f1724, %f784, %f775, %f723;
	fma.rn.f32 	%f1723, %f784, %f776, %f724;
	fma.rn.f32 	%f1746, %f781, %f777, %f725;
	fma.rn.f32 	%f1745, %f781, %f778, %f726;
	fma.rn.f32 	%f1744, %f781, %f779, %f727;
	fma.rn.f32 	%f1743, %f781, %f780, %f728;
	fma.rn.f32 	%f1738, %f782, %f777, %f729;
	fma.rn.f32 	%f1737, %f782, %f778, %f730;
	fma.rn.f32 	%f1736, %f782, %f779, %f731;
	fma.rn.f32 	%f1735, %f782, %f780, %f732;
	fma.rn.f32 	%f1730, %f783, %f777, %f733;
	fma.rn.f32 	%f1729, %f783, %f778, %f734;
	fma.rn.f32 	%f1728, %f783, %f779, %f735;
	fma.rn.f32 	%f1727, %f783, %f780, %f736;
	fma.rn.f32 	%f1722, %f784, %f777, %f737;
	fma.rn.f32 	%f1721, %f784, %f778, %f738;
	fma.rn.f32 	%f1720, %f784, %f779, %f739;
	fma.rn.f32 	%f1719, %f784, %f780, %f740;
	fma.rn.f32 	%f1718, %f785, %f773, %f741;
	fma.rn.f32 	%f1717, %f785, %f774, %f742;
	fma.rn.f32 	%f1716, %f785, %f775, %f743;
	fma.rn.f32 	%f1715, %f785, %f776, %f744;
	fma.rn.f32 	%f1710, %f786, %f773, %f745;
	fma.rn.f32 	%f1709, %f786, %f774, %f746;
	fma.rn.f32 	%f1708, %f786, %f775, %f747;
	fma.rn.f32 	%f1707, %f786, %f776, %f748;
	fma.rn.f32 	%f1702, %f787, %f773, %f749;
	fma.rn.f32 	%f1701, %f787, %f774, %f750;
	fma.rn.f32 	%f1700, %f787, %f775, %f751;
	fma.rn.f32 	%f1699, %f787, %f776, %f752;
	fma.rn.f32 	%f1694, %f788, %f773, %f753;
	fma.rn.f32 	%f1693, %f788, %f774, %f754;
	fma.rn.f32 	%f1692, %f788, %f775, %f755;
	fma.rn.f32 	%f1691, %f788, %f776, %f756;
	fma.rn.f32 	%f1714, %f785, %f777, %f757;
	fma.rn.f32 	%f1713, %f785, %f778, %f758;
	fma.rn.f32 	%f1712, %f785, %f779, %f759;
	fma.rn.f32 	%f1711, %f785, %f780, %f760;
	fma.rn.f32 	%f1706, %f786, %f777, %f761;
	fma.rn.f32 	%f1705, %f786, %f778, %f762;
	fma.rn.f32 	%f1704, %f786, %f779, %f763;
	fma.rn.f32 	%f1703, %f786, %f780, %f764;
	fma.rn.f32 	%f1698, %f787, %f777, %f765;
	fma.rn.f32 	%f1697, %f787, %f778, %f766;
	fma.rn.f32 	%f1696, %f787, %f779, %f767;
	fma.rn.f32 	%f1695, %f787, %f780, %f768;
	fma.rn.f32 	%f1690, %f788, %f777, %f769;
	fma.rn.f32 	%f1689, %f788, %f778, %f770;
	fma.rn.f32 	%f1688, %f788, %f779, %f771;
	fma.rn.f32 	%f1687, %f788, %f780, %f772;
	xor.b32  	%r113, %r113, 1;
	xor.b32  	%r70, %r49, 4096;
	add.s32 	%r71, %r50, %r70;
	shl.b32 	%r72, %r57, 2;
	and.b32  	%r73, %r72, 16777088;
	and.b32  	%r74, %r57, 31;
	or.b32  	%r75, %r73, %r74;
	shl.b32 	%r76, %r75, 2;
	add.s32 	%r77, %r71, %r76;
	st.shared.f32 	[%r77], %f205;
	st.shared.f32 	[%r77+128], %f206;
	st.shared.f32 	[%r77+256], %f207;
	st.shared.f32 	[%r77+384], %f208;
	mad.lo.s32 	%r78, %r113, 4224, %r52;
	and.b32  	%r79, %r72, 4;
	mad.lo.s32 	%r80, %r79, 132, %r58;
	shl.b32 	%r81, %r80, 2;
	add.s32 	%r82, %r78, %r81;
	st.shared.f32 	[%r82], %f209;
	st.shared.f32 	[%r82+528], %f210;
	st.shared.f32 	[%r82+1056], %f211;
	st.shared.f32 	[%r82+1584], %f212;
	bar.sync 	0;
	add.s64 	%rd44, %rd44, 32;
	add.s32 	%r7, %r112, 8;
	add.s32 	%r83, %r112, 16;
	shl.b32 	%r84, %r107, 3;
	add.s32 	%r111, %r111, %r84;
	setp.lt.s32 	%p2, %r83, %r109;
	mov.u32 	%r112, %r7;
	@%p2 bra 	$L__BB0_2;
$L__BB0_3:
	ld.param.f32 	%f1622, [_Z9matrixMulPKfS0_Pfiiiff_param_7];
	ld.param.f32 	%f1621, [_Z9matrixMulPKfS0_Pfiiiff_param_6];
	ld.param.u32 	%r108, [_Z9matrixMulPKfS0_Pfiiiff_param_4];
	shl.b32 	%r85, %r113, 12;
	mov.u32 	%r86, _ZZ9matrixMulPKfS0_PfiiiffE4subB;
	add.s32 	%r87, %r86, %r85;
	mov.u32 	%r88, _ZZ9matrixMulPKfS0_PfiiiffE4subA;
	mad.lo.s32 	%r89, %r113, 4224, %r88;
	mov.u32 	%r90, %tid.y;
	mov.u32 	%r91, %ntid.x;
	mov.u32 	%r92, %tid.x;
	mad.lo.s32 	%r93, %r90, %r91, %r92;
	shl.b32 	%r94, %r93, 3;
	and.b32  	%r95, %r94, 368;
	add.s32 	%r96, %r87, %r95;
	ld.shared.v4.f32 	{%f789, %f790, %f791, %f792}, [%r96];
	ld.shared.v4.f32 	{%f793, %f794, %f795, %f796}, [%r96+128];
	shr.u32 	%r97, %r93, 3;
	and.b32  	%r98, %r97, 2;
	and.b32  	%r99, %r93, 1;
	or.b32  	%r100, %r98, %r99;
	and.b32  	%r101, %r97, 524280;
	or.b32  	%r102, %r100, %r101;
	shl.b32 	%r103, %r102, 4;
	add.s32 	%r104, %r89, %r103;
	ld.shared.v4.f32 	{%f797, %f798, %f799, %f800}, [%r104];
	ld.shared.v4.f32 	{%f801, %f802, %f803, %f804}, [%r104+64];
	fma.rn.f32 	%f805, %f797, %f789, %f1750;
	fma.rn.f32 	%f806, %f797, %f790, %f1749;
	fma.rn.f32 	%f807, %f797, %f791, %f1748;
	fma.rn.f32 	%f808, %f797, %f792, %f1747;
	fma.rn.f32 	%f809, %f798, %f789, %f1742;
	fma.rn.f32 	%f810, %f798, %f790, %f1741;
	fma.rn.f32 	%f811, %f798, %f791, %f1740;
	fma.rn.f32 	%f812, %f798, %f792, %f1739;
	fma.rn.f32 	%f813, %f799, %f789, %f1734;
	fma.rn.f32 	%f814, %f799, %f790, %f1733;
	fma.rn.f32 	%f815, %f799, %f791, %f1732;
	fma.rn.f32 	%f816, %f799, %f792, %f1731;
	fma.rn.f32 	%f817, %f800, %f789, %f1726;
	fma.rn.f32 	%f818, %f800, %f790, %f1725;
	fma.rn.f32 	%f819, %f800, %f791, %f1724;
	fma.rn.f32 	%f820, %f800, %f792, %f1723;
	fma.rn.f32 	%f821, %f797, %f793, %f1746;
	fma.rn.f32 	%f822, %f797, %f794, %f1745;
	fma.rn.f32 	%f823, %f797, %f795, %f1744;
	fma.rn.f32 	%f824, %f797, %f796, %f1743;
	fma.rn.f32 	%f825, %f798, %f793, %f1738;
	fma.rn.f32 	%f826, %f798, %f794, %f1737;
	fma.rn.f32 	%f827, %f798, %f795, %f1736;
	fma.rn.f32 	%f828, %f798, %f796, %f1735;
	fma.rn.f32 	%f829, %f799, %f793, %f1730;
	fma.rn.f32 	%f830, %f799, %f794, %f1729;
	fma.rn.f32 	%f831, %f799, %f795, %f1728;
	fma.rn.f32 	%f832, %f799, %f796, %f1727;
	fma.rn.f32 	%f833, %f800, %f793, %f1722;
	fma.rn.f32 	%f834, %f800, %f794, %f1721;
	fma.rn.f32 	%f835, %f800, %f795, %f1720;
	fma.rn.f32 	%f836, %f800, %f796, %f1719;
	fma.rn.f32 	%f837, %f801, %f789, %f1718;
	fma.rn.f32 	%f838, %f801, %f790, %f1717;
	fma.rn.f32 	%f839, %f801, %f791, %f1716;
	fma.rn.f32 	%f840, %f801, %f792, %f1715;
	fma.rn.f32 	%f841, %f802, %f789, %f1710;
	fma.rn.f32 	%f842, %f802, %f790, %f1709;
	fma.rn.f32 	%f843, %f802, %f791, %f1708;
	fma.rn.f32 	%f844, %f802, %f792, %f1707;
	fma.rn.f32 	%f845, %f803, %f789, %f1702;
	fma.rn.f32 	%f846, %f803, %f790, %f1701;
	fma.rn.f32 	%f847, %f803, %f791, %f1700;
	fma.rn.f32 	%f848, %f803, %f792, %f1699;
	fma.rn.f32 	%f849, %f804, %f789, %f1694;
	fma.rn.f32 	%f850, %f804, %f790, %f1693;
	fma.rn.f32 	%f851, %f804, %f791, %f1692;
	fma.rn.f32 	%f852, %f804, %f792, %f1691;
	fma.rn.f32 	%f853, %f801, %f793, %f1714;
	fma.rn.f32 	%f854, %f801, %f794, %f1713;
	fma.rn.f32 	%f855, %f801, %f795, %f1712;
	fma.rn.f32 	%f856, %f801, %f796, %f1711;
	fma.rn.f32 	%f857, %f802, %f793, %f1706;
	fma.rn.f32 	%f858, %f802, %f794, %f1705;
	fma.rn.f32 	%f859, %f802, %f795, %f1704;
	fma.rn.f32 	%f860, %f802, %f796, %f1703;
	fma.rn.f32 	%f861, %f803, %f793, %f1698;
	fma.rn.f32 	%f862, %f803, %f794, %f1697;
	fma.rn.f32 	%f863, %f803, %f795, %f1696;
	fma.rn.f32 	%f864, %f803, %f796, %f1695;
	fma.rn.f32 	%f865, %f804, %f793, %f1690;
	fma.rn.f32 	%f866, %f804, %f794, %f1689;
	fma.rn.f32 	%f867, %f804, %f795, %f1688;
	fma.rn.f32 	%f868, %f804, %f796, %f1687;
	ld.shared.v4.f32 	{%f869, %f870, %f871, %f872}, [%r96+512];
	ld.shared.v4.f32 	{%f873, %f874, %f875, %f876}, [%r96+640];
	ld.shared.v4.f32 	{%f877, %f878, %f879, %f880}, [%r104+528];
	ld.shared.v4.f32 	{%f881, %f882, %f883, %f884}, [%r104+592];
	fma.rn.f32 	%f885, %f877, %f869, %f805;
	fma.rn.f32 	%f886, %f877, %f870, %f806;
	fma.rn.f32 	%f887, %f877, %f871, %f807;
	fma.rn.f32 	%f888, %f877, %f872, %f808;
	fma.rn.f32 	%f889, %f878, %f869, %f809;
	fma.rn.f32 	%f890, %f878, %f870, %f810;
	fma.rn.f32 	%f891, %f878, %f871, %f811;
	fma.rn.f32 	%f892, %f878, %f872, %f812;
	fma.rn.f32 	%f893, %f879, %f869, %f813;
	fma.rn.f32 	%f894, %f879, %f870, %f814;
	fma.rn.f32 	%f895, %f879, %f871, %f815;
	fma.rn.f32 	%f896, %f879, %f872, %f816;
	fma.rn.f32 	%f897, %f880, %f869, %f817;
	fma.rn.f32 	%f898, %f880, %f870, %f818;
	fma.rn.f32 	%f899, %f880, %f871, %f819;
	fma.rn.f32 	%f900, %f880, %f872, %f820;
	fma.rn.f32 	%f901, %f877, %f873, %f821;
	fma.rn.f32 	%f902, %f877, %f874, %f822;
	fma.rn.f32 	%f903, %f877, %f875, %f823;
	fma.rn.f32 	%f904, %f877, %f876, %f824;
	fma.rn.f32 	%f905, %f878, %f873, %f825;
	fma.rn.f32 	%f906, %f878, %f874, %f826;
	fma.rn.f32 	%f907, %f878, %f875, %f827;
	fma.rn.f32 	%f908, %f878, %f876, %f828;
	fma.rn.f32 	%f909, %f879, %f873, %f829;
	fma.rn.f32 	%f910, %f879, %f874, %f830;
	fma.rn.f32 	%f911, %f879, %f875, %f831;
	fma.rn.f32 	%f912, %f879, %f876, %f832;
	fma.rn.f32 	%f913, %f880, %f873, %f833;
	fma.rn.f32 	%f914, %f880, %f874, %f834;
	fma.rn.f32 	%f915, %f880, %f875, %f835;
	fma.rn.f32 	%f916, %f880, %f876, %f836;
	fma.rn.f32 	%f917, %f881, %f869, %f837;
	fma.rn.f32 	%f918, %f881, %f870, %f838;
	fma.rn.f32 	%f919, %f881, %f871, %f839;
	fma.rn.f32 	%f920, %f881, %f872, %f840;
	fma.rn.f32 	%f921, %f882, %f869, %f841;
	fma.rn.f32 	%f922, %f882, %f870, %f842;
	fma.rn.f32 	%f923, %f882, %f871, %f843;
	fma.rn.f32 	%f924, %f882, %f872, %f844;
	fma.rn.f32 	%f925, %f883, %f869, %f845;
	fma.rn.f32 	%f926, %f883, %f870, %f846;
	fma.rn.f32 	%f927, %f883, %f871, %f847;
	fma.rn.f32 	%f928, %f883, %f872, %f848;
	fma.rn.f32 	%f929, %f884, %f869, %f849;
	fma.rn.f32 	%f930, %f884, %f870, %f850;
	fma.rn.f32 	%f931, %f884, %f871, %f851;
	fma.rn.f32 	%f932, %f884, %f872, %f852;
	fma.rn.f32 	%f933, %f881, %f873, %f853;
	fma.rn.f32 	%f934, %f881, %f874, %f854;
	fma.rn.f32 	%f935, %f881, %f875, %f855;
	fma.rn.f32 	%f936, %f881, %f876, %f856;
	fma.rn.f32 	%f937, %f882, %f873, %f857;
	fma.rn.f32 	%f938, %f882, %f874, %f858;
	fma.rn.f32 	%f939, %f882, %f875, %f859;
	fma.rn.f32 	%f940, %f882, %f876, %f860;
	fma.rn.f32 	%f941, %f883, %f873, %f861;
	fma.rn.f32 	%f942, %f883, %f874, %f862;
	fma.rn.f32 	%f943, %f883, %f875, %f863;
	fma.rn.f32 	%f944, %f883, %f876, %f864;
	fma.rn.f32 	%f945, %f884, %f873, %f865;
	fma.rn.f32 	%f946, %f884, %f874, %f866;
	fma.rn.f32 	%f947, %f884, %f875, %f867;
	fma.rn.f32 	%f948, %f884, %f876, %f868;
	ld.shared.v4.f32 	{%f949, %f950, %f951, %f952}, [%r96+1024];
	ld.shared.v4.f32 	{%f953, %f954, %f955, %f956}, [%r96+1152];
	ld.shared.v4.f32 	{%f957, %f958, %f959, %f960}, [%r104+1056];
	ld.shared.v4.f32 	{%f961, %f962, %f963, %f964}, [%r104+1120];
	fma.rn.f32 	%f965, %f957, %f949, %f885;
	fma.rn.f32 	%f966, %f957, %f950, %f886;
	fma.rn.f32 	%f967, %f957, %f951, %f887;
	fma.rn.f32 	%f968, %f957, %f952, %f888;
	fma.rn.f32 	%f969, %f958, %f949, %f889;
	fma.rn.f32 	%f970, %f958, %f950, %f890;
	fma.rn.f32 	%f971, %f958, %f951, %f891;
	fma.rn.f32 	%f972, %f958, %f952, %f892;
	fma.rn.f32 	%f973, %f959, %f949, %f893;
	fma.rn.f32 	%f974, %f959, %f950, %f894;
	fma.rn.f32 	%f975, %f959, %f951, %f895;
	fma.rn.f32 	%f976, %f959, %f952, %f896;
	fma.rn.f32 	%f977, %f960, %f949, %f897;
	fma.rn.f32 	%f978, %f960, %f950, %f898;
	fma.rn.f32 	%f979, %f960, %f951, %f899;
	fma.rn.f32 	%f980, %f960, %f952, %f900;
	fma.rn.f32 	%f981, %f957, %f953, %f901;
	fma.rn.f32 	%f982, %f957, %f954, %f902;
	fma.rn.f32 	%f983, %f957, %f955, %f903;
	fma.rn.f32 	%f984, %f957, %f956, %f904;
	fma.rn.f32 	%f985, %f958, %f953, %f905;
	fma.rn.f32 	%f986, %f958, %f954, %f906;
	fma.rn.f32 	%f987, %f958, %f955, %f907;
	fma.rn.f32 	%f988, %f958, %f956, %f908;
	fma.rn.f32 	%f989, %f959, %f953, %f909;
	fma.rn.f32 	%f990, %f959, %f954, %f910;
	fma.rn.f32 	%f991, %f959, %f955, %f911;
	fma.rn.f32 	%f992, %f959, %f956, %f912;
	fma.rn.f32 	%f993, %f960, %f953, %f913;
	fma.rn.f32 	%f994, %f960, %f954, %f914;
	fma.rn.f32 	%f995, %f960, %f955, %f915;
	fma.rn.f32 	%f996, %f960, %f956, %f916;
	fma.rn.f32 	%f997, %f961, %f949, %f917;
	fma.rn.f32 	%f998, %f961, %f950, %f918;
	fma.rn.f32 	%f999, %f961, %f951, %f919;
	fma.rn.f32 	%f1000, %f961, %f952, %f920;
	fma.rn.f32 	%f1001, %f962, %f949, %f921;
	fma.rn.f32 	%f1002, %f962, %f950, %f922;
	fma.rn.f32 	%f1003, %f962, %f951, %f923;
	fma.rn.f32 	%f1004, %f962, %f952, %f924;
	fma.rn.f32 	%f1005, %f963, %f949, %f925;
	fma.rn.f32 	%f1006, %f963, %f950, %f926;
	fma.rn.f32 	%f1007, %f963, %f951, %f927;
	fma.rn.f32 	%f1008, %f963, %f952, %f928;
	fma.rn.f32 	%f1009, %f964, %f949, %f929;
	fma.rn.f32 	%f1010, %f964, %f950, %f930;
	fma.rn.f32 	%f1011, %f964, %f951, %f931;
	fma.rn.f32 	%f1012, %f964, %f952, %f932;
	fma.rn.f32 	%f1013, %f961, %f953, %f933;
	fma.rn.f32 	%f1014, %f961, %f954, %f934;
	fma.rn.f32 	%f1015, %f961, %f955, %f935;
	fma.rn.f32 	%f1016, %f961, %f956, %f936;
	fma.rn.f32 	%f1017, %f962, %f953, %f937;
	fma.rn.f32 	%f1018, %f962, %f954, %f938;
	fma.rn.f32 	%f1019, %f962, %f955, %f939;
	fma.rn.f32 	%f1020, %f962, %f956, %f940;
	fma.rn.f32 	%f1021, %f963, %f953, %f941;
	fma.rn.f32 	%f1022, %f963, %f954, %f942;
	fma.rn.f32 	%f1023, %f963, %f955, %f943;
	fma.rn.f32 	%f1024, %f963, %f956, %f944;
	fma.rn.f32 	%f1025, %f964, %f953, %f945;
	fma.rn.f32 	%f1026, %f964, %f954, %f946;
	fma.rn.f32 	%f1027, %f964, %f955, %f947;
	fma.rn.f32 	%f1028, %f964, %f956, %f948;
	ld.shared.v4.f32 	{%f1029, %f1030, %f1031, %f1032}, [%r96+1536];
	ld.shared.v4.f32 	{%f1033, %f1034, %f1035, %f1036}, [%r96+1664];
	ld.shared.v4.f32 	{%f1037, %f1038, %f1039, %f1040}, [%r104+1584];
	ld.shared.v4.f32 	{%f1041, %f1042, %f1043, %f1044}, [%r104+1648];
	fma.rn.f32 	%f1045, %f1037, %f1029, %f965;
	fma.rn.f32 	%f1046, %f1037, %f1030, %f966;
	fma.rn.f32 	%f1047, %f1037, %f1031, %f967;
	fma.rn.f32 	%f1048, %f1037, %f1032, %f968;
	fma.rn.f32 	%f1049, %f1038, %f1029, %f969;
	fma.rn.f32 	%f1050, %f1038, %f1030, %f970;
	fma.rn.f32 	%f1051, %f1038, %f1031, %f971;
	fma.rn.f32 	%f1052, %f1038, %f1032, %f972;
	fma.rn.f32 	%f1053, %f1039, %f1029, %f973;
	fma.rn.f32 	%f1054, %f1039, %f1030, %f974;
	fma.rn.f32 	%f1055, %f1039, %f1031, %f975;
	fma.rn.f32 	%f1056, %f1039, %f1032, %f976;
	fma.rn.f32 	%f1057, %f1040, %f1029, %f977;
	fma.rn.f32 	%f1058, %f1040, %f1030, %f978;
	fma.rn.f32 	%f1059, %f1040, %f1031, %f979;
	fma.rn.f32 	%f1060, %f1040, %f1032, %f980;
	fma.rn.f32 	%f1061, %f1037, %f1033, %f981;
	fma.rn.f32 	%f1062, %f1037, %f1034, %f982;
	fma.rn.f32 	%f1063, %f1037, %f1035, %f983;
	fma.rn.f32 	%f1064, %f1037, %f1036, %f984;
	fma.rn.f32 	%f1065, %f1038, %f1033, %f985;
	fma.rn.f32 	%f1066, %f1038, %f1034, %f986;
	fma.rn.f32 	%f1067, %f1038, %f1035, %f987;
	fma.rn.f32 	%f1068, %f1038, %f1036, %f988;
	fma.rn.f32 	%f1069, %f1039, %f1033, %f989;
	fma.rn.f32 	%f1070, %f1039, %f1034, %f990;
	fma.rn.f32 	%f1071, %f1039, %f1035, %f991;
	fma.rn.f32 	%f1072, %f1039, %f1036, %f992;
	fma.rn.f32 	%f1073, %f1040, %f1033, %f993;
	fma.rn.f32 	%f1074, %f1040, %f1034, %f994;
	fma.rn.f32 	%f1075, %f1040, %f1035, %f995;
	fma.rn.f32 	%f1076, %f1040, %f1036, %f996;
	fma.rn.f32 	%f1077, %f1041, %f1029, %f997;
	fma.rn.f32 	%f1078, %f1041, %f1030, %f998;
	fma.rn.f32 	%f1079, %f1041, %f1031, %f999;
	fma.rn.f32 	%f1080, %f1041, %f1032, %f1000;
	fma.rn.f32 	%f1081, %f1042, %f1029, %f1001;
	fma.rn.f32 	%f1082, %f1042, %f1030, %f1002;
	fma.rn.f32 	%f1083, %f1042, %f1031, %f1003;
	fma.rn.f32 	%f1084, %f1042, %f1032, %f1004;
	fma.rn.f32 	%f1085, %f1043, %f1029, %f1005;
	fma.rn.f32 	%f1086, %f1043, %f1030, %f1006;
	fma.rn.f32 	%f1087, %f1043, %f1031, %f1007;
	fma.rn.f32 	%f1088, %f1043, %f1032, %f1008;
	fma.rn.f32 	%f1089, %f1044, %f1029, %f1009;
	fma.rn.f32 	%f1090, %f1044, %f1030, %f1010;
	fma.rn.f32 	%f1091, %f1044, %f1031, %f1011;
	fma.rn.f32 	%f1092, %f1044, %f1032, %f1012;
	fma.rn.f32 	%f1093, %f1041, %f1033, %f1013;
	fma.rn.f32 	%f1094, %f1041, %f1034, %f1014;
	fma.rn.f32 	%f1095, %f1041, %f1035, %f1015;
	fma.rn.f32 	%f1096, %f1041, %f1036, %f1016;
	fma.rn.f32 	%f1097, %f1042, %f1033, %f1017;
	fma.rn.f32 	%f1098, %f1042, %f1034, %f1018;
	fma.rn.f32 	%f1099, %f1042, %f1035, %f1019;
	fma.rn.f32 	%f1100, %f1042, %f1036, %f1020;
	fma.rn.f32 	%f1101, %f1043, %f1033, %f1021;
	fma.rn.f32 	%f1102, %f1043, %f1034, %f1022;
	fma.rn.f32 	%f1103, %f1043, %f1035, %f1023;
	fma.rn.f32 	%f1104, %f1043, %f1036, %f1024;
	fma.rn.f32 	%f1105, %f1044, %f1033, %f1025;
	fma.rn.f32 	%f1106, %f1044, %f1034, %f1026;
	fma.rn.f32 	%f1107, %f1044, %f1035, %f1027;
	fma.rn.f32 	%f1108, %f1044, %f1036, %f1028;
	ld.shared.v4.f32 	{%f1109, %f1110, %f1111, %f1112}, [%r96+2048];
	ld.shared.v4.f32 	{%f1113, %f1114, %f1115, %f1116}, [%r96+2176];
	ld.shared.v4.f32 	{%f1117, %f1118, %f1119, %f1120}, [%r104+2112];
	ld.shared.v4.f32 	{%f1121, %f1122, %f1123, %f1124}, [%r104+2176];
	fma.rn.f32 	%f1125, %f1117, %f1109, %f1045;
	fma.rn.f32 	%f1126, %f1117, %f1110, %f1046;
	fma.rn.f32 	%f1127, %f1117, %f1111, %f1047;
	fma.rn.f32 	%f1128, %f1117, %f1112, %f1048;
	fma.rn.f32 	%f1129, %f1118, %f1109, %f1049;
	fma.rn.f32 	%f1130, %f1118, %f1110, %f1050;
	fma.rn.f32 	%f1131, %f1118, %f1111, %f1051;
	fma.rn.f32 	%f1132, %f1118, %f1112, %f1052;
	fma.rn.f32 	%f1133, %f1119, %f1109, %f1053;
	fma.rn.f32 	%f1134, %f1119, %f1110, %f1054;
	fma.rn.f32 	%f1135, %f1119, %f1111, %f1055;
	fma.rn.f32 	%f1136, %f1119, %f1112, %f1056;
	fma.rn.f32 	%f1137, %f1120, %f1109, %f1057;
	fma.rn.f32 	%f1138, %f1120, %f1110, %f1058;
	fma.rn.f32 	%f1139, %f1120, %f1111, %f1059;
	fma.rn.f32 	%f1140, %f1120, %f1112, %f1060;
	fma.rn.f32 	%f1141, %f1117, %f1113, %f1061;
	fma.rn.f32 	%f1142, %f1117, %f1114, %f1062;
	fma.rn.f32 	%f1143, %f1117, %f1115, %f1063;
	fma.rn.f32 	%f1144, %f1117, %f1116, %f1064;
	fma.rn.f32 	%f1145, %f1118, %f1113, %f1065;
	fma.rn.f32 	%f1146, %f1118, %f1114, %f1066;
	fma.rn.f32 	%f1147, %f1118, %f1115, %f1067;
	fma.rn.f32 	%f1148, %f1118, %f1116, %f1068;
	fma.rn.f32 	%f1149, %f1119, %f1113, %f1069;
	fma.rn.f32 	%f1150, %f1119, %f1114, %f1070;
	fma.rn.f32 	%f1151, %f1119, %f1115, %f1071;
	fma.rn.f32 	%f1152, %f1119, %f1116, %f1072;
	fma.rn.f32 	%f1153, %f1120, %f1113, %f1073;
	fma.rn.f32 	%f1154, %f1120, %f1114, %f1074;
	fma.rn.f32 	%f1155, %f1120, %f1115, %f1075;
	fma.rn.f32 	%f1156, %f1120, %f1116, %f1076;
	fma.rn.f32 	%f1157, %f1121, %f1109, %f1077;
	fma.rn.f32 	%f1158, %f1121, %f1110, %f1078;
	fma.rn.f32 	%f1159, %f1121, %f1111, %f1079;
	fma.rn.f32 	%f1160, %f1121, %f1112, %f1080;
	fma.rn.f32 	%f1161, %f1122, %f1109, %f1081;
	fma.rn.f32 	%f1162, %f1122, %f1110, %f1082;
	fma.rn.f32 	%f1163, %f1122, %f1111, %f1083;
	fma.rn.f32 	%f1164, %f1122, %f1112, %f1084;
	fma.rn.f32 	%f1165, %f1123, %f1109, %f1085;
	fma.rn.f32 	%f1166, %f1123, %f1110, %f1086;
	fma.rn.f32 	%f1167, %f1123, %f1111, %f1087;
	fma.rn.f32 	%f1168, %f1123, %f1112, %f1088;
	fma.rn.f32 	%f1169, %f1124, %f1109, %f1089;
	fma.rn.f32 	%f1170, %f1124, %f1110, %f1090;
	fma.rn.f32 	%f1171, %f1124, %f1111, %f1091;
	fma.rn.f32 	%f1172, %f1124, %f1112, %f1092;
	fma.rn.f32 	%f1173, %f1121, %f1113, %f1093;
	fma.rn.f32 	%f1174, %f1121, %f1114, %f1094;
	fma.rn.f32 	%f1175, %f1121, %f1115, %f1095;
	fma.rn.f32 	%f1176, %f1121, %f1116, %f1096;
	fma.rn.f32 	%f1177, %f1122, %f1113, %f1097;
	fma.rn.f32 	%f1178, %f1122, %f1114, %f1098;
	fma.rn.f32 	%f1179, %f1122, %f1115, %f1099;
	fma.rn.f32 	%f1180, %f1122, %f1116, %f1100;
	fma.rn.f32 	%f1181, %f1123, %f1113, %f1101;
	fma.rn.f32 	%f1182, %f1123, %f1114, %f1102;
	fma.rn.f32 	%f1183, %f1123, %f1115, %f1103;
	fma.rn.f32 	%f1184, %f1123, %f1116, %f1104;
	fma.rn.f32 	%f1185, %f1124, %f1113, %f1105;
	fma.rn.f32 	%f1186, %f1124, %f1114, %f1106;
	fma.rn.f32 	%f1187, %f1124, %f1115, %f1107;
	fma.rn.f32 	%f1188, %f1124, %f1116, %f1108;
	ld.shared.v4.f32 	{%f1189, %f1190, %f1191, %f1192}, [%r96+2560];
	ld.shared.v4.f32 	{%f1193, %f1194, %f1195, %f1196}, [%r96+2688];
	ld.shared.v4.f32 	{%f1197, %f1198, %f1199, %f1200}, [%r104+2640];
	ld.shared.v4.f32 	{%f1201, %f1202, %f1203, %f1204}, [%r104+2704];
	fma.rn.f32 	%f1205, %f1197, %f1189, %f1125;
	fma.rn.f32 	%f1206, %f1197, %f1190, %f1126;
	fma.rn.f32 	%f1207, %f1197, %f1191, %f1127;
	fma.rn.f32 	%f1208, %f1197, %f1192, %f1128;
	fma.rn.f32 	%f1209, %f1198, %f1189, %f1129;
	fma.rn.f32 	%f1210, %f1198, %f1190, %f1130;
	fma.rn.f32 	%f1211, %f1198, %f1191, %f1131;
	fma.rn.f32 	%f1212, %f1198, %f1192, %f1132;
	fma.rn.f32 	%f1213, %f1199, %f1189, %f1133;
	fma.rn.f32 	%f1214, %f1199, %f1190, %f1134;
	fma.rn.f32 	%f1215, %f1199, %f1191, %f1135;
	fma.rn.f32 	%f1216, %f1199, %f1192, %f1136;
	fma.rn.f32 	%f1217, %f1200, %f1189, %f1137;
	fma.rn.f32 	%f1218, %f1200, %f1190, %f1138;
	fma.rn.f32 	%f1219, %f1200, %f1191, %f1139;
	fma.rn.f32 	%f1220, %f1200, %f1192, %f1140;
	fma.rn.f32 	%f1221, %f1197, %f1193, %f1141;
	fma.rn.f32 	%f1222, %f1197, %f1194, %f1142;
	fma.rn.f32 	%f1223, %f1197, %f1195, %f1143;
	fma.rn.f32 	%f1224, %f1197, %f1196, %f1144;
	fma.rn.f32 	%f1225, %f1198, %f1193, %f1145;
	fma.rn.f32 	%f1226, %f1198, %f1194, %f1146;
	fma.rn.f32 	%f1227, %f1198, %f1195, %f1147;
	fma.rn.f32 	%f1228, %f1198, %f1196, %f1148;
	fma.rn.f32 	%f1229, %f1199, %f1193, %f1149;
	fma.rn.f32 	%f1230, %f1199, %f1194, %f1150;
	fma.rn.f32 	%f1231, %f1199, %f1195, %f1151;
	fma.rn.f32 	%f1232, %f1199, %f1196, %f1152;
	fma.rn.f32 	%f1233, %f1200, %f1193, %f1153;
	fma.rn.f32 	%f1234, %f1200, %f1194, %f1154;
	fma.rn.f32 	%f1235, %f1200, %f1195, %f1155;
	fma.rn.f32 	%f1236, %f1200, %f1196, %f1156;
	fma.rn.f32 	%f1237, %f1201, %f1189, %f1157;
	fma.rn.f32 	%f1238, %f1201, %f1190, %f1158;
	fma.rn.f32 	%f1239, %f1201, %f1191, %f1159;
	fma.rn.f32 	%f1240, %f1201, %f1192, %f1160;
	fma.rn.f32 	%f1241, %f1202, %f1189, %f1161;
	fma.rn.f32 	%f1242, %f1202, %f1190, %f1162;
	fma.rn.f32 	%f1243, %f1202, %f1191, %f1163;
	fma.rn.f32 	%f1244, %f1202, %f1192, %f1164;
	fma.rn.f32 	%f1245, %f1203, %f1189, %f1165;
	fma.rn.f32 	%f1246, %f1203, %f1190, %f1166;
	fma.rn.f32 	%f1247, %f1203, %f1191, %f1167;
	fma.rn.f32 	%f1248, %f1203, %f1192, %f1168;
	fma.rn.f32 	%f1249, %f1204, %f1189, %f1169;
	fma.rn.f32 	%f1250, %f1204, %f1190, %f1170;
	fma.rn.f32 	%f1251, %f1204, %f1191, %f1171;
	fma.rn.f32 	%f1252, %f1204, %f1192, %f1172;
	fma.rn.f32 	%f1253, %f1201, %f1193, %f1173;
	fma.rn.f32 	%f1254, %f1201, %f1194, %f1174;
	fma.rn.f32 	%f1255, %f1201, %f1195, %f1175;
	fma.rn.f32 	%f1256, %f1201, %f1196, %f1176;
	fma.rn.f32 	%f1257, %f1202, %f1193, %f1177;
	fma.rn.f32 	%f1258, %f1202, %f1194, %f1178;
	fma.rn.f32 	%f1259, %f1202, %f1195, %f1179;
	fma.rn.f32 	%f1260, %f1202, %f1196, %f1180;
	fma.rn.f32 	%f1261, %f1203, %f1193, %f1181;
	fma.rn.f32 	%f1262, %f1203, %f1194, %f1182;
	fma.rn.f32 	%f1263, %f1203, %f1195, %f1183;
	fma.rn.f32 	%f1264, %f1203, %f1196, %f1184;
	fma.rn.f32 	%f1265, %f1204, %f1193, %f1185;
	fma.rn.f32 	%f1266, %f1204, %f1194, %f1186;
	fma.rn.f32 	%f1267, %f1204, %f1195, %f1187;
	fma.rn.f32 	%f1268, %f1204, %f1196, %f1188;
	ld.shared.v4.f32 	{%f1269, %f1270, %f1271, %f1272}, [%r96+3072];
	ld.shared.v4.f32 	{%f1273, %f1274, %f1275, %f1276}, [%r96+3200];
	ld.shared.v4.f32 	{%f1277, %f1278, %f1279, %f1280}, [%r104+3168];
	ld.shared.v4.f32 	{%f1281, %f1282, %f1283, %f1284}, [%r104+3232];
	fma.rn.f32 	%f1285, %f1277, %f1269, %f1205;
	fma.rn.f32 	%f1286, %f1277, %f1270, %f1206;
	fma.rn.f32 	%f1287, %f1277, %f1271, %f1207;
	fma.rn.f32 	%f1288, %f1277, %f1272, %f1208;
	fma.rn.f32 	%f1289, %f1278, %f1269, %f1209;
	fma.rn.f32 	%f1290, %f1278, %f1270, %f1210;
	fma.rn.f32 	%f1291, %f1278, %f1271, %f1211;
	fma.rn.f32 	%f1292, %f1278, %f1272, %f1212;
	fma.rn.f32 	%f1293, %f1279, %f1269, %f1213;
	fma.rn.f32 	%f1294, %f1279, %f1270, %f1214;
	fma.rn.f32 	%f1295, %f1279, %f1271, %f1215;
	fma.rn.f32 	%f1296, %f1279, %f1272, %f1216;
	fma.rn.f32 	%f1297, %f1280, %f1269, %f1217;
	fma.rn.f32 	%f1298, %f1280, %f1270, %f1218;
	fma.rn.f32 	%f1299, %f1280, %f1271, %f1219;
	fma.rn.f32 	%f1300, %f1280, %f1272, %f1220;
	fma.rn.f32 	%f1301, %f1277, %f1273, %f1221;
	fma.rn.f32 	%f1302, %f1277, %f1274, %f1222;
	fma.rn.f32 	%f1303, %f1277, %f1275, %f1223;
	fma.rn.f32 	%f1304, %f1277, %f1276, %f1224;
	fma.rn.f32 	%f1305, %f1278, %f1273, %f1225;
	fma.rn.f32 	%f1306, %f1278, %f1274, %f1226;
	fma.rn.f32 	%f1307, %f1278, %f1275, %f1227;
	fma.rn.f32 	%f1308, %f1278, %f1276, %f1228;
	fma.rn.f32 	%f1309, %f1279, %f1273, %f1229;
	fma.rn.f32 	%f1310, %f1279, %f1274, %f1230;
	fma.rn.f32 	%f1311, %f1279, %f1275, %f1231;
	fma.rn.f32 	%f1312, %f1279, %f1276, %f1232;
	fma.rn.f32 	%f1313, %f1280, %f1273, %f1233;
	fma.rn.f32 	%f1314, %f1280, %f1274, %f1234;
	fma.rn.f32 	%f1315, %f1280, %f1275, %f1235;
	fma.rn.f32 	%f1316, %f1280, %f1276, %f1236;
	fma.rn.f32 	%f1317, %f1281, %f1269, %f1237;
	fma.rn.f32 	%f1318, %f1281, %f1270, %f1238;
	fma.rn.f32 	%f1319, %f1281, %f1271, %f1239;
	fma.rn.f32 	%f1320, %f1281, %f1272, %f1240;
	fma.rn.f32 	%f1321, %f1282, %f1269, %f1241;
	fma.rn.f32 	%f1322, %f1282, %f1270, %f1242;
	fma.rn.f32 	%f1323, %f1282, %f1271, %f1243;
	fma.rn.f32 	%f1324, %f1282, %f1272, %f1244;
	fma.rn.f32 	%f1325, %f1283, %f1269, %f1245;
	fma.rn.f32 	%f1326, %f1283, %f1270, %f1246;
	fma.rn.f32 	%f1327, %f1283, %f1271, %f1247;
	fma.rn.f32 	%f1328, %f1283, %f1272, %f1248;
	fma.rn.f32 	%f1329, %f1284, %f1269, %f1249;
	fma.rn.f32 	%f1330, %f1284, %f1270, %f1250;
	fma.rn.f32 	%f1331, %f1284, %f1271, %f1251;
	fma.rn.f32 	%f1332, %f1284, %f1272, %f1252;
	fma.rn.f32 	%f1333, %f1281, %f1273, %f1253;
	fma.rn.f32 	%f1334, %f1281, %f1274, %f1254;
	fma.rn.f32 	%f1335, %f1281, %f1275, %f1255;
	fma.rn.f32 	%f1336, %f1281, %f1276, %f1256;
	fma.rn.f32 	%f1337, %f1282, %f1273, %f1257;
	fma.rn.f32 	%f1338, %f1282, %f1274, %f1258;
	fma.rn.f32 	%f1339, %f1282, %f1275, %f1259;
	fma.rn.f32 	%f1340, %f1282, %f1276, %f1260;
	fma.rn.f32 	%f1341, %f1283, %f1273, %f1261;
	fma.rn.f32 	%f1342, %f1283, %f1274, %f1262;
	fma.rn.f32 	%f1343, %f1283, %f1275, %f1263;
	fma.rn.f32 	%f1344, %f1283, %f1276, %f1264;
	fma.rn.f32 	%f1345, %f1284, %f1273, %f1265;
	fma.rn.f32 	%f1346, %f1284, %f1274, %f1266;
	fma.rn.f32 	%f1347, %f1284, %f1275, %f1267;
	fma.rn.f32 	%f1348, %f1284, %f1276, %f1268;
	ld.shared.v4.f32 	{%f1349, %f1350, %f1351, %f1352}, [%r96+3584];
	ld.shared.v4.f32 	{%f1353, %f1354, %f1355, %f1356}, [%r96+3712];
	ld.shared.v4.f32 	{%f1357, %f1358, %f1359, %f1360}, [%r104+3696];
	ld.shared.v4.f32 	{%f1361, %f1362, %f1363, %f1364}, [%r104+3760];
	fma.rn.f32 	%f1365, %f1357, %f1349, %f1285;
	fma.rn.f32 	%f1366, %f1357, %f1350, %f1286;
	fma.rn.f32 	%f1367, %f1357, %f1351, %f1287;
	fma.rn.f32 	%f1368, %f1357, %f1352, %f1288;
	fma.rn.f32 	%f1369, %f1358, %f1349, %f1289;
	fma.rn.f32 	%f1370, %f1358, %f1350, %f1290;
	fma.rn.f32 	%f1371, %f1358, %f1351, %f1291;
	fma.rn.f32 	%f1372, %f1358, %f1352, %f1292;
	fma.rn.f32 	%f1373, %f1359, %f1349, %f1293;
	fma.rn.f32 	%f1374, %f1359, %f1350, %f1294;
	fma.rn.f32 	%f1375, %f1359, %f1351, %f1295;
	fma.rn.f32 	%f1376, %f1359, %f1352, %f1296;
	fma.rn.f32 	%f1377, %f1360, %f1349, %f1297;
	fma.rn.f32 	%f1378, %f1360, %f1350, %f1298;
	fma.rn.f32 	%f1379, %f1360, %f1351, %f1299;
	fma.rn.f32 	%f1380, %f1360, %f1352, %f1300;
	fma.rn.f32 	%f1381, %f1357, %f1353, %f1301;
	fma.rn.f32 	%f1382, %f1357, %f1354, %f1302;
	fma.rn.f32 	%f1383, %f1357, %f1355, %f1303;
	fma.rn.f32 	%f1384, %f1357, %f1356, %f1304;
	fma.rn.f32 	%f1385, %f1358, %f1353, %f1305;
	fma.rn.f32 	%f1386, %f1358, %f1354, %f1306;
	fma.rn.f32 	%f1387, %f1358, %f1355, %f1307;
	fma.rn.f32 	%f1388, %f1358, %f1356, %f1308;
	fma.rn.f32 	%f1389, %f1359, %f1353, %f1309;
	fma.rn.f32 	%f1390, %f1359, %f1354, %f1310;
	fma.rn.f32 	%f1391, %f1359, %f1355, %f1311;
	fma.rn.f32 	%f1392, %f1359, %f1356, %f1312;
	fma.rn.f32 	%f1393, %f1360, %f1353, %f1313;
	fma.rn.f32 	%f1394, %f1360, %f1354, %f1314;
	fma.rn.f32 	%f1395, %f1360, %f1355, %f1315;
	fma.rn.f32 	%f1396, %f1360, %f1356, %f1316;
	fma.rn.f32 	%f1397, %f1361, %f1349, %f1317;
	fma.rn.f32 	%f1398, %f1361, %f1350, %f1318;
	fma.rn.f32 	%f1399, %f1361, %f1351, %f1319;
	fma.rn.f32 	%f1400, %f1361, %f1352, %f1320;
	fma.rn.f32 	%f1401, %f1362, %f1349, %f1321;
	fma.rn.f32 	%f1402, %f1362, %f1350, %f1322;
	fma.rn.f32 	%f1403, %f1362, %f1351, %f1323;
	fma.rn.f32 	%f1404, %f1362, %f1352, %f1324;
	fma.rn.f32 	%f1405, %f1363, %f1349, %f1325;
	fma.rn.f32 	%f1406, %f1363, %f1350, %f1326;
	fma.rn.f32 	%f1407, %f1363, %f1351, %f1327;
	fma.rn.f32 	%f1408, %f1363, %f1352, %f1328;
	fma.rn.f32 	%f1409, %f1364, %f1349, %f1329;
	fma.rn.f32 	%f1410, %f1364, %f1350, %f1330;
	fma.rn.f32 	%f1411, %f1364, %f1351, %f1331;
	fma.rn.f32 	%f1412, %f1364, %f1352, %f1332;
	fma.rn.f32 	%f1413, %f1361, %f1353, %f1333;
	fma.rn.f32 	%f1414, %f1361, %f1354, %f1334;
	fma.rn.f32 	%f1415, %f1361, %f1355, %f1335;
	fma.rn.f32 	%f1416, %f1361, %f1356, %f1336;
	fma.rn.f32 	%f1417, %f1362, %f1353, %f1337;
	fma.rn.f32 	%f1418, %f1362, %f1354, %f1338;
	fma.rn.f32 	%f1419, %f1362, %f1355, %f1339;
	fma.rn.f32 	%f1420, %f1362, %f1356, %f1340;
	fma.rn.f32 	%f1421, %f1363, %f1353, %f1341;
	fma.rn.f32 	%f1422, %f1363, %f1354, %f1342;
	fma.rn.f32 	%f1423, %f1363, %f1355, %f1343;
	fma.rn.f32 	%f1424, %f1363, %f1356, %f1344;
	fma.rn.f32 	%f1425, %f1364, %f1353, %f1345;
	fma.rn.f32 	%f1426, %f1364, %f1354, %f1346;
	fma.rn.f32 	%f1427, %f1364, %f1355, %f1347;
	fma.rn.f32 	%f1428, %f1364, %f1356, %f1348;
	ld.global.v4.f32 	{%f1429, %f1430, %f1431, %f1432}, [%rd2];
	mul.f32 	%f1433, %f1621, %f1365;
	fma.rn.f32 	%f1434, %f1622, %f1429, %f1433;
	mul.f32 	%f1435, %f1621, %f1366;
	fma.rn.f32 	%f1436, %f1622, %f1430, %f1435;
	mul.f32 	%f1437, %f1621, %f1367;
	fma.rn.f32 	%f1438, %f1622, %f1431, %f1437;
	mul.f32 	%f1439, %f1621, %f1368;
	fma.rn.f32 	%f1440, %f1622, %f1432, %f1439;
	st.global.v4.f32 	[%rd2], {%f1434, %f1436, %f1438, %f1440};
	ld.global.v4.f32 	{%f1441, %f1442, %f1443, %f1444}, [%rd2+128];
	mul.f32 	%f1445, %f1621, %f1381;
	fma.rn.f32 	%f1446, %f1622, %f1441, %f1445;
	mul.f32 	%f1447, %f1621, %f1382;
	fma.rn.f32 	%f1448, %f1622, %f1442, %f1447;
	mul.f32 	%f1449, %f1621, %f1383;
	fma.rn.f32 	%f1450, %f1622, %f1443, %f1449;
	mul.f32 	%f1451, %f1621, %f1384;
	fma.rn.f32 	%f1452, %f1622, %f1444, %f1451;
	st.global.v4.f32 	[%rd2+128], {%f1446, %f1448, %f1450, %f1452};
	shl.b32 	%r105, %r108, 4;
	mul.wide.s32 	%rd34, %r105, 4;
	add.s64 	%rd35, %rd2, %rd34;
	ld.global.v4.f32 	{%f1453, %f1454, %f1455, %f1456}, [%rd35];
	mul.f32 	%f1457, %f1621, %f1397;
	fma.rn.f32 	%f1458, %f1622, %f1453, %f1457;
	mul.f32 	%f1459, %f1621, %f1398;
	fma.rn.f32 	%f1460, %f1622, %f1454, %f1459;
	mul.f32 	%f1461, %f1621, %f1399;
	fma.rn.f32 	%f1462, %f1622, %f1455, %f1461;
	mul.f32 	%f1463, %f1621, %f1400;
	fma.rn.f32 	%f1464, %f1622, %f1456, %f1463;
	st.global.v4.f32 	[%rd35], {%f1458, %f1460, %f1462, %f1464};
	ld.global.v4.f32 	{%f1465, %f1466, %f1467, %f1468}, [%rd35+128];
	mul.f32 	%f1469, %f1621, %f1413;
	fma.rn.f32 	%f1470, %f1622, %f1465, %f1469;
	mul.f32 	%f1471, %f1621, %f1414;
	fma.rn.f32 	%f1472, %f1622, %f1466, %f1471;
	mul.f32 	%f1473, %f1621, %f1415;
	fma.rn.f32 	%f1474, %f1622, %f1467, %f1473;
	mul.f32 	%f1475, %f1621, %f1416;
	fma.rn.f32 	%f1476, %f1622, %f1468, %f1475;
	st.global.v4.f32 	[%rd35+128], {%f1470, %f1472, %f1474, %f1476};
	mul.wide.s32 	%rd36, %r108, -60;
	add.s64 	%rd37, %rd35, %rd36;
	ld.global.v4.f32 	{%f1477, %f1478, %f1479, %f1480}, [%rd37];
	mul.f32 	%f1481, %f1621, %f1369;
	fma.rn.f32 	%f1482, %f1622, %f1477, %f1481;
	mul.f32 	%f1483, %f1621, %f1370;
	fma.rn.f32 	%f1484, %f1622, %f1478, %f1483;
	mul.f32 	%f1485, %f1621, %f1371;
	fma.rn.f32 	%f1486, %f1622, %f1479, %f1485;
	mul.f32 	%f1487, %f1621, %f1372;
	fma.rn.f32 	%f1488, %f1622, %f1480, %f1487;
	st.global.v4.f32 	[%rd37], {%f1482, %f1484, %f1486, %f1488};
	ld.global.v4.f32 	{%f1489, %f1490, %f1491, %f1492}, [%rd37+128];
	mul.f32 	%f1493, %f1621, %f1385;
	fma.rn.f32 	%f1494, %f1622, %f1489, %f1493;
	mul.f32 	%f1495, %f1621, %f1386;
	fma.rn.f32 	%f1496, %f1622, %f1490, %f1495;
	mul.f32 	%f1497, %f1621, %f1387;
	fma.rn.f32 	%f1498, %f1622, %f1491, %f1497;
	mul.f32 	%f1499, %f1621, %f1388;
	fma.rn.f32 	%f1500, %f1622, %f1492, %f1499;
	st.global.v4.f32 	[%rd37+128], {%f1494, %f1496, %f1498, %f1500};
	mul.wide.s32 	%rd38, %r108, 64;
	add.s64 	%rd39, %rd37, %rd38;
	ld.global.v4.f32 	{%f1501, %f1502, %f1503, %f1504}, [%rd39];
	mul.f32 	%f1505, %f1621, %f1401;
	fma.rn.f32 	%f1506, %f1622, %f1501, %f1505;
	mul.f32 	%f1507, %f1621, %f1402;
	fma.rn.f32 	%f1508, %f1622, %f1502, %f1507;
	mul.f32 	%f1509, %f1621, %f1403;
	fma.rn.f32 	%f1510, %f1622, %f1503, %f1509;
	mul.f32 	%f1511, %f1621, %f1404;
	fma.rn.f32 	%f1512, %f1622, %f1504, %f1511;
	st.global.v4.f32 	[%rd39], {%f1506, %f1508, %f1510, %f1512};
	ld.global.v4.f32 	{%f1513, %f1514, %f1515, %f1516}, [%rd39+128];
	mul.f32 	%f1517, %f1621, %f1417;
	fma.rn.f32 	%f1518, %f1622, %f1513, %f1517;
	mul.f32 	%f1519, %f1621, %f1418;
	fma.rn.f32 	%f1520, %f1622, %f1514, %f1519;
	mul.f32 	%f1521, %f1621, %f1419;
	fma.rn.f32 	%f1522, %f1622, %f1515, %f1521;
	mul.f32 	%f1523, %f1621, %f1420;
	fma.rn.f32 	%f1524, %f1622, %f1516, %f1523;
	st.global.v4.f32 	[%rd39+128], {%f1518, %f1520, %f1522, %f1524};
	add.s64 	%rd40, %rd39, %rd36;
	ld.global.v4.f32 	{%f1525, %f1526, %f1527, %f1528}, [%rd40];
	mul.f32 	%f1529, %f1621, %f1373;
	fma.rn.f32 	%f1530, %f1622, %f1525, %f1529;
	mul.f32 	%f1531, %f1621, %f1374;
	fma.rn.f32 	%f1532, %f1622, %f1526, %f1531;
	mul.f32 	%f1533, %f1621, %f1375;
	fma.rn.f32 	%f1534, %f1622, %f1527, %f1533;
	mul.f32 	%f1535, %f1621, %f1376;
	fma.rn.f32 	%f1536, %f1622, %f1528, %f1535;
	st.global.v4.f32 	[%rd40], {%f1530, %f1532, %f1534, %f1536};
	ld.global.v4.f32 	{%f1537, %f1538, %f1539, %f1540}, [%rd40+128];
	mul.f32 	%f1541, %f1621, %f1389;
	fma.rn.f32 	%f1542, %f1622, %f1537, %f1541;
	mul.f32 	%f1543, %f1621, %f1390;
	fma.rn.f32 	%f1544, %f1622, %f1538, %f1543;
	mul.f32 	%f1545, %f1621, %f1391;
	fma.rn.f32 	%f1546, %f1622, %f1539, %f1545;
	mul.f32 	%f1547, %f1621, %f1392;
	fma.rn.f32 	%f1548, %f1622, %f1540, %f1547;
	st.global.v4.f32 	[%rd40+128], {%f1542, %f1544, %f1546, %f1548};
	add.s64 	%rd41, %rd40, %rd38;
	ld.global.v4.f32 	{%f1549, %f1550, %f1551, %f1552}, [%rd41];
	mul.f32 	%f1553, %f1621, %f1405;
	fma.rn.f32 	%f1554, %f1622, %f1549, %f1553;
	mul.f32 	%f1555, %f1621, %f1406;
	fma.rn.f32 	%f1556, %f1622, %f1550, %f1555;
	mul.f32 	%f1557, %f1621, %f1407;
	fma.rn.f32 	%f1558, %f1622, %f1551, %f1557;
	mul.f32 	%f1559, %f1621, %f1408;
	fma.rn.f32 	%f1560, %f1622, %f1552, %f1559;
	st.global.v4.f32 	[%rd41], {%f1554, %f1556, %f1558, %f1560};
	ld.global.v4.f32 	{%f1561, %f1562, %f1563, %f1564}, [%rd41+128];
	mul.f32 	%f1565, %f1621, %f1421;
	fma.rn.f32 	%f1566, %f1622, %f1561, %f1565;
	mul.f32 	%f1567, %f1621, %f1422;
	fma.rn.f32 	%f1568, %f1622, %f1562, %f1567;
	mul.f32 	%f1569, %f1621, %f1423;
	fma.rn.f32 	%f1570, %f1622, %f1563, %f1569;
	mul.f32 	%f1571, %f1621, %f1424;
	fma.rn.f32 	%f1572, %f1622, %f1564, %f1571;
	st.global.v4.f32 	[%rd41+128], {%f1566, %f1568, %f1570, %f1572};
	add.s64 	%rd42, %rd41, %rd36;
	ld.global.v4.f32 	{%f1573, %f1574, %f1575, %f1576}, [%rd42];
	mul.f32 	%f1577, %f1621, %f1377;
	fma.rn.f32 	%f1578, %f1622, %f1573, %f1577;
	mul.f32 	%f1579, %f1621, %f1378;
	fma.rn.f32 	%f1580, %f1622, %f1574, %f1579;
	mul.f32 	%f1581, %f1621, %f1379;
	fma.rn.f32 	%f1582, %f1622, %f1575, %f1581;
	mul.f32 	%f1583, %f1621, %f1380;
	fma.rn.f32 	%f1584, %f1622, %f1576, %f1583;
	st.global.v4.f32 	[%rd42], {%f1578, %f1580, %f1582, %f1584};
	ld.global.v4.f32 	{%f1585, %f1586, %f1587, %f1588}, [%rd42+128];
	mul.f32 	%f1589, %f1621, %f1393;
	fma.rn.f32 	%f1590, %f1622, %f1585, %f1589;
	mul.f32 	%f1591, %f1621, %f1394;
	fma.rn.f32 	%f1592, %f1622, %f1586, %f1591;
	mul.f32 	%f1593, %f1621, %f1395;
	fma.rn.f32 	%f1594, %f1622, %f1587, %f1593;
	mul.f32 	%f1595, %f1621, %f1396;
	fma.rn.f32 	%f1596, %f1622, %f1588, %f1595;
	st.global.v4.f32 	[%rd42+128], {%f1590, %f1592, %f1594, %f1596};
	add.s64 	%rd43, %rd42, %rd38;
	ld.global.v4.f32 	{%f1597, %f1598, %f1599, %f1600}, [%rd43];
	mul.f32 	%f1601, %f1621, %f1409;
	fma.rn.f32 	%f1602, %f1622, %f1597, %f1601;
	mul.f32 	%f1603, %f1621, %f1410;
	fma.rn.f32 	%f1604, %f1622, %f1598, %f1603;
	mul.f32 	%f1605, %f1621, %f1411;
	fma.rn.f32 	%f1606, %f1622, %f1599, %f1605;
	mul.f32 	%f1607, %f1621, %f1412;
	fma.rn.f32 	%f1608, %f1622, %f1600, %f1607;
	st.global.v4.f32 	[%rd43], {%f1602, %f1604, %f1606, %f1608};
	ld.global.v4.f32 	{%f1609, %f1610, %f1611, %f1612}, [%rd43+128];
	mul.f32 	%f1613, %f1621, %f1425;
	fma.rn.f32 	%f1614, %f1622, %f1609, %f1613;
	mul.f32 	%f1615, %f1621, %f1426;
	fma.rn.f32 	%f1616, %f1622, %f1610, %f1615;
	mul.f32 	%f1617, %f1621, %f1427;
	fma.rn.f32 	%f1618, %f1622, %f1611, %f1617;
	mul.f32 	%f1619, %f1621, %f1428;
	fma.rn.f32 	%f1620, %f1622, %f1612, %f1619;
	st.global.v4.f32 	[%rd43+128], {%f1614, %f1616, %f1618, %f1620};
	ret;

}


// ===== COMPILED SASS (sm_100) =====

	.target	sm_100

	.elftype	@"ET_EXEC"


//--------------------- .note.nv.tkinfo           --------------------------
	.section	.note.nv.tkinfo,"",@"SHT_NOTE"
	.sectionflags	@"SHF_NOTE_NV_TKINFO"
	.tkinfo
        /*0018*/ 	.word	0x00000002
        /*0030*/ 	.string	""
        /*0030*/ 	.string	"ptxas"
        /*0030*/ 	.string	"Cuda compilation tools, release 13.0, V13.0.88"
        /*0030*/ 	.string	"Build cuda_13.0.r13.0/compiler.36424714_0"
        /*0030*/ 	.string	"-arch sm_100 -m 64 "



//--------------------- .note.nv.cuinfo           --------------------------
	.section	.note.nv.cuinfo,"",@"SHT_NOTE"
	.sectionflags	@"SHF_NOTE_NV_CUINFO"
        /*0018*/ 	.short	0x0002
        /*001a*/ 	.short	0x0064
        /*001c*/ 	.short	0x0082
	.zero		2


//--------------------- .nv.info                  --------------------------
	.section	.nv.info,"",@"SHT_CUDA_INFO"
	.align	4


	//----- nvinfo : EIATTR_REGCOUNT
	.align		4
        /*0000*/ 	.byte	0x04, 0x2f
        /*0002*/ 	.short	(.L_1 - .L_0)
	.align		4
.L_0:
        /*0004*/ 	.word	index@(_Z9matrixMulPKfS0_Pfiiiff)
        /*0008*/ 	.word	0x00000086


	//----- nvinfo : EIATTR_FRAME_SIZE
	.align		4
.L_1:
        /*000c*/ 	.byte	0x04, 0x11
        /*000e*/ 	.short	(.L_3 - .L_2)
	.align		4
.L_2:
        /*0010*/ 	.word	index@(_Z9matrixMulPKfS0_Pfiiiff)
        /*0014*/ 	.word	0x00000000


	//----- nvinfo : EIATTR_MIN_STACK_SIZE
	.align		4
.L_3:
        /*0018*/ 	.byte	0x04, 0x12
        /*001a*/ 	.short	(.L_5 - .L_4)
	.align		4
.L_4:
        /*001c*/ 	.word	index@(_Z9matrixMulPKfS0_Pfiiiff)
        /*0020*/ 	.word	0x00000000
.L_5:


//--------------------- .nv.compat                --------------------------
	.section	.nv.compat,"",@"SHT_CUDA_COMPAT_INFO"
	.align	4
        /*0000*/ 	.byte	0x02, 0x09, 0x00, 0x00, 0x02, 0x02, 0x01, 0x00, 0x02, 0x05, 0x05, 0x00, 0x03, 0x07, 0x01, 0x01
        /*0010*/ 	.byte	0x02, 0x03, 0x00, 0x00, 0x02, 0x06, 0x01, 0x00, 0x04, 0x0b, 0x08, 0x00, 0x09, 0x00, 0x00, 0x00
        /*0020*/ 	.byte	0x00, 0x00, 0x00, 0x00


//--------------------- .nv.info._Z9matrixMulPKfS0_Pfiiiff --------------------------
	.section	.nv.info._Z9matrixMulPKfS0_Pfiiiff,"",@"SHT_CUDA_INFO"
	.sectionflags	@""
	.align	4


	//----- nvinfo : EIATTR_CUDA_API_VERSION
	.align		4
        /*0000*/ 	.byte	0x04, 0x37
        /*0002*/ 	.short	(.L_7 - .L_6)
.L_6:
        /*0004*/ 	.word	0x00000082


	//----- nvinfo : EIATTR_KPARAM_INFO
	.align		4
.L_7:
        /*0008*/ 	.byte	0x04, 0x17
        /*000a*/ 	.short	(.L_9 - .L_8)
.L_8:
        /*000c*/ 	.word	0x00000000
        /*0010*/ 	.short	0x0007
        /*0012*/ 	.short	0x0028
        /*0014*/ 	.byte	0x00, 0xf0, 0x11, 0x00


	//----- nvinfo : EIATTR_KPARAM_INFO
	.align		4
.L_9:
        /*0018*/ 	.byte	0x04, 0x17
        /*001a*/ 	.short	(.L_11 - .L_10)
.L_10:
        /*001c*/ 	.word	0x00000000
        /*0020*/ 	.short	0x0006
        /*0022*/ 	.short	0x0024
        /*0024*/ 	.byte	0x00, 0xf0, 0x11, 0x00


	//----- nvinfo : EIATTR_KPARAM_INFO
	.align		4
.L_11:
        /*0028*/ 	.byte	0x04, 0x17
        /*002a*/ 	.short	(.L_13 - .L_12)
.L_12:
        /*002c*/ 	.word	0x00000000
        /*0030*/ 	.short	0x0005
        /*0032*/ 	.short	0x0020
        /*0034*/ 	.byte	0x00, 0xf0, 0x11, 0x00


	//----- nvinfo : EIATTR_KPARAM_INFO
	.align		4
.L_13:
        /*0038*/ 	.byte	0x04, 0x17
        /*003a*/ 	.short	(.L_15 - .L_14)
.L_14:
        /*003c*/ 	.word	0x00000000
        /*0040*/ 	.short	0x0004
        /*0042*/ 	.short	0x001c
        /*0044*/ 	.byte	0x00, 0xf0, 0x11, 0x00


	//----- nvinfo : EIATTR_KPARAM_INFO
	.align		4
.L_15:
        /*0048*/ 	.byte	0x04, 0x17
        /*004a*/ 	.short	(.L_17 - .L_16)
.L_16:
        /*004c*/ 	.word	0x00000000
        /*0050*/ 	.short	0x0003
        /*0052*/ 	.short	0x0018
        /*0054*/ 	.byte	0x00, 0xf0, 0x11, 0x00


	//----- nvinfo : EIATTR_KPARAM_INFO
	.align		4
.L_17:
        /*0058*/ 	.byte	0x04, 0x17
        /*005a*/ 	.short	(.L_19 - .L_18)
.L_18:
        /*005c*/ 	.word	0x00000000
        /*0060*/ 	.short	0x0002
        /*0062*/ 	.short	0x0010
        /*0064*/ 	.byte	0x00, 0xf5, 0x21, 0x00


	//----- nvinfo : EIATTR_KPARAM_INFO
	.align		4
.L_19:
        /*0068*/ 	.byte	0x04, 0x17
        /*006a*/ 	.short	(.L_21 - .L_20)
.L_20:
        /*006c*/ 	.word	0x00000000
        /*0070*/ 	.short	0x0001
        /*0072*/ 	.short	0x0008
        /*0074*/ 	.byte	0x00, 0xf5, 0x21, 0x00


	//----- nvinfo : EIATTR_KPARAM_INFO
	.align		4
.L_21:
        /*0078*/ 	.byte	0x04, 0x17
        /*007a*/ 	.short	(.L_23 - .L_22)
.L_22:
        /*007c*/ 	.word	0x00000000
        /*0080*/ 	.short	0x0000
        /*0082*/ 	.short	0x0000
        /*0084*/ 	.byte	0x00, 0xf5, 0x21, 0x00


	//----- nvinfo : EIATTR_SPARSE_MMA_MASK
	.align		4
.L_23:
        /*0088*/ 	.byte	0x03, 0x50
        /*008a*/ 	.short	0x0000


	//----- nvinfo : EIATTR_MAXREG_COUNT
	.align		4
        /*008c*/ 	.byte	0x03, 0x1b
        /*008e*/ 	.short	0x00ff


	//----- nvinfo : EIATTR_NUM_BARRIERS
	.align		4
        /*0090*/ 	.byte	0x02, 0x4c
        /*0092*/ 	.byte	0x01
	.zero		1


	//----- nvinfo : EIATTR_MERCURY_ISA_VERSION
	.align		4
        /*0094*/ 	.byte	0x03, 0x5f
        /*0096*/ 	.short	0x0101


	//----- nvinfo : EIATTR_VRC_CTA_INIT_COUNT
	.align		4
        /*0098*/ 	.byte	0x02, 0x4a
	.zero		1
	.zero		1


	//----- nvinfo : EIATTR_EXIT_INSTR_OFFSETS
	.align		4
        /*009c*/ 	.byte	0x04, 0x1c
        /*009e*/ 	.short	(.L_25 - .L_24)


	//   ....[0]....
.L_24:
        /*00a0*/ 	.word	0x000059e0


	//----- nvinfo : EIATTR_CBANK_PARAM_SIZE
	.align		4
.L_25:
        /*00a4*/ 	.byte	0x03, 0x19
        /*00a6*/ 	.short	0x002c


	//----- nvinfo : EIATTR_PARAM_CBANK
	.align		4
        /*00a8*/ 	.byte	0x04, 0x0a
        /*00aa*/ 	.short	(.L_27 - .L_26)
	.align		4
.L_26:
        /*00ac*/ 	.word	index@(.nv.constant0._Z9matrixMulPKfS0_Pfiiiff)
        /*00b0*/ 	.short	0x0380
        /*00b2*/ 	.short	0x002c


	//----- nvinfo : EIATTR_SW_WAR
	.align		4
.L_27:
        /*00b4*/ 	.byte	0x04, 0x36
        /*00b6*/ 	.short	(.L_29 - .L_28)
.L_28:
        /*00b8*/ 	.word	0x00000008
.L_29:


//--------------------- .nv.callgraph             --------------------------
	.section	.nv.callgraph,"",@"SHT_CUDA_CALLGRAPH"
	.align	4
	.sectionentsize	8
	.align		4
        /*0000*/ 	.word	0x00000000
	.align		4
        /*0004*/ 	.word	0xffffffff
	.align		4
        /*0008*/ 	.word	0x00000000
	.align		4
        /*000c*/ 	.word	0xfffffffe
	.align		4
        /*0010*/ 	.word	0x00000000
	.align		4
        /*0014*/ 	.word	0xfffffffd
	.align		4
        /*0018*/ 	.word	0x00000000
	.align		4
        /*001c*/ 	.word	0xfffffffc


//--------------------- .text._Z9matrixMulPKfS0_Pfiiiff --------------------------
	.section	.text._Z9matrixMulPKfS0_Pfiiiff,"ax",@progbits
	.align	128
        .global         _Z9matrixMulPKfS0_Pfiiiff
        .type           _Z9matrixMulPKfS0_Pfiiiff,@function
        .size           _Z9matrixMulPKfS0_Pfiiiff,(.L_x_3 - _Z9matrixMulPKfS0_Pfiiiff)
        .other          _Z9matrixMulPKfS0_Pfiiiff,@"STO_CUDA_ENTRY STV_DEFAULT"
_Z9matrixMulPKfS0_Pfiiiff:
.text._Z9matrixMulPKfS0_Pfiiiff:
[----:B------:R-:W-:Y:S01]  /*0000*/  LDC R1, c[0x0][0x37c] ;  /* 0x0000df00ff017b82 */ /* 0x000fe20000000800 */
[----:B------:R-:W0:Y:S07]  /*0010*/  S2R R104, SR_TID.Y ;  /* 0x0000000000687919 */ /* 0x000e2e0000002200 */
[----:B------:R-:W0:Y:S01]  /*0020*/  LDC R9, c[0x0][0x360] ;  /* 0x0000d800ff097b82 */ /* 0x000e220000000800 */
[----:B------:R-:W1:Y:S01]  /*0030*/  LDCU UR5, c[0x0][0x364] ;  /* 0x00006c80ff0577ac */ /* 0x000e620008000800 */
[----:B------:R-:W0:Y:S01]  /*0040*/  S2R R91, SR_TID.X ;  /* 0x00000000005b7919 */ /* 0x000e220000002100 */
[----:B------:R-:W2:Y:S05]  /*0050*/  LDCU.128 UR12, c[0x0][0x380] ;  /* 0x00007000ff0c77ac */ /* 0x000eaa0008000c00 */
[----:B------:R-:W3:Y:S01]  /*0060*/  LDC R8, c[0x0][0x39c] ;  /* 0x0000e700ff087b82 */ /* 0x000ee20000000800 */
[----:B------:R-:W4:Y:S07]  /*0070*/  LDCU.64 UR6, c[0x0][0x358] ;  /* 0x00006b00ff0677ac */ /* 0x000f2e0008000a00 */
[----:B------:R-:W5:Y:S08]  /*0080*/  LDC R80, c[0x0][0x3a0] ;  /* 0x0000e800ff507b82 */ /* 0x000f700000000800 */
[----:B------:R-:W1:Y:S08]  /*0090*/  S2UR UR4, SR_CTAID.Y ;  /* 0x00000000000479c3 */ /* 0x000e700000002600 */
[----:B------:R-:W2:Y:S01]  /*00a0*/  S2UR UR8, SR_CTAID.X ;  /* 0x00000000000879c3 */ /* 0x000ea20000002500 */
[----:B0-----:R-:W-:-:S05]  /*00b0*/  IMAD R0, R9, R104, R91 ;  /* 0x0000006809007224 */ /* 0x001fca00078e025b */
[--C-:B------:R-:W-:Y:S02]  /*00c0*/  SHF.R.U32.HI R3, RZ, 0x5, R0.reuse ;  /* 0x00000005ff037819 */ /* 0x100fe40000011600 */
[C---:B------:R-:W-:Y:S02]  /*00d0*/  LOP3.LUT R2, R0.reuse, 0x1f, RZ, 0xc0, !PT ;  /* 0x0000001f00027812 */ /* 0x040fe400078ec0ff */
[----:B------:R-:W-:Y:S02]  /*00e0*/  SHF.R.U32.HI R11, RZ, 0x1, R0 ;  /* 0x00000001ff0b7819 */ /* 0x000fe40000011600 */
[----:B------:R-:W-:Y:S01]  /*00f0*/  SHF.L.U32 R10, R0, 0x2, RZ ;  /* 0x00000002000a7819 */ /* 0x000fe200000006ff */
[----:B---3--:R-:W-:Y:S01]  /*0100*/  IMAD R2, R3, R8, R2 ;  /* 0x0000000803027224 */ /* 0x008fe200078e0202 */
[----:B-1----:R-:W-:Y:S01]  /*0110*/  UIMAD UR4, UR4, UR5, URZ ;  /* 0x00000005040472a4 */ /* 0x002fe2000f8e02ff */
[----:B-----5:R-:W-:Y:S01]  /*0120*/  IMAD R5, R11, R80, RZ ;  /* 0x000000500b057224 */ /* 0x020fe200078e02ff */
[----:B------:R-:W-:-:S02]  /*0130*/  LOP3.LUT R16, R10, 0x4, RZ, 0xc0, !PT ;  /* 0x000000040a107812 */ /* 0x000fc400078ec0ff */
[----:B------:R-:W-:Y:S01]  /*0140*/  SHF.R.S32.HI R3, RZ, 0x1f, R2 ;  /* 0x0000001fff037819 */ /* 0x000fe20000011402 */
[----:B------:R-:W-:Y:S01]  /*0150*/  USHF.L.U32 UR4, UR4, 0x3, URZ ;  /* 0x0000000304047899 */ /* 0x000fe200080006ff */
[----:B------:R-:W-:Y:S01]  /*0160*/  IADD3 R6, P0, PT, R16, R5, RZ ;  /* 0x0000000510067210 */ /* 0x000fe20007f1e0ff */
[----:B--2---:R-:W-:Y:S01]  /*0170*/  IMAD R9, R9, UR8, RZ ;  /* 0x0000000809097c24 */ /* 0x004fe2000f8e02ff */
[----:B------:R-:W-:Y:S01]  /*0180*/  SHF.R.S32.HI R4, RZ, 0x1f, R80 ;  /* 0x0000001fff047819 */ /* 0x000fe20000011450 */
[----:B------:R-:W0:Y:S01]  /*0190*/  S2R R21, SR_CgaCtaId ;  /* 0x0000000000157919 */ /* 0x000e220000008800 */
[----:B------:R-:W-:Y:S01]  /*01a0*/  LEA.HI.X.SX32 R7, R5, RZ, 0x1, P0 ;  /* 0x000000ff05077211 */ /* 0x000fe200000f0eff */
[----:B------:R-:W-:Y:S01]  /*01b0*/  IMAD.WIDE.U32 R2, R9, 0x8, R2 ;  /* 0x0000000809027825 */ /* 0x000fe200078e0002 */
[----:B------:R-:W1:Y:S03]  /*01c0*/  LDCU.64 UR8, c[0x0][0x390] ;  /* 0x00007200ff0877ac */ /* 0x000e660008000a00 */
[----:B------:R-:W-:Y:S01]  /*01d0*/  IMAD.WIDE.U32 R6, R80, UR4, R6 ;  /* 0x0000000450067c25 */ /* 0x000fe2000f8e0006 */
[----:B------:R-:W-:-:S03]  /*01e0*/  LEA R114, P0, R2, UR14, 0x2 ;  /* 0x0000000e02727c11 */ /* 0x000fc6000f8010ff */
[----:B------:R-:W-:Y:S01]  /*01f0*/  IMAD R5, R4, UR4, RZ ;  /* 0x0000000404057c24 */ /* 0x000fe2000f8e02ff */
[----:B------:R-:W-:Y:S02]  /*0200*/  LEA.HI.X R115, R2, UR15, R3, 0x2, P0 ;  /* 0x0000000f02737c11 */ /* 0x000fe400080f1403 */
[C---:B------:R-:W-:Y:S02]  /*0210*/  LEA R4, P0, R6.reuse, UR12, 0x2 ;  /* 0x0000000c06047c11 */ /* 0x040fe4000f8010ff */
[----:B------:R-:W-:Y:S01]  /*0220*/  IADD3 R3, PT, PT, R7, R5, RZ ;  /* 0x0000000507037210 */ /* 0x000fe20007ffe0ff */
[----:B----4-:R-:W2:Y:S03]  /*0230*/  LDG.E R17, desc[UR6][R114.64] ;  /* 0x0000000672117981 */ /* 0x010ea6000c1e1900 */
[----:B------:R-:W-:Y:S01]  /*0240*/  LEA.HI.X R5, R6, UR13, R3, 0x2, P0 ;  /* 0x0000000d06057c11 */ /* 0x000fe200080f1403 */
[----:B------:R-:W3:Y:S04]  /*0250*/  LDG.E R18, desc[UR6][R114.64+0x80] ;  /* 0x0000800672127981 */ /* 0x000ee8000c1e1900 */
[----:B------:R-:W4:Y:S04]  /*0260*/  LDG.E R19, desc[UR6][R114.64+0x100] ;  /* 0x0001000672137981 */ /* 0x000f28000c1e1900 */
[----:B------:R-:W5:Y:S04]  /*0270*/  LDG.E R20, desc[UR6][R114.64+0x180] ;  /* 0x0001800672147981 */ /* 0x000f68000c1e1900 */
[----:B------:R-:W5:Y:S01]  /*0280*/  LDG.E.128 R12, desc[UR6][R4.64] ;  /* 0x00000006040c7981 */ /* 0x000f62000c1e1d00 */
[----:B------:R-:W-:-:S04]  /*0290*/  SHF.R.U32.HI R3, RZ, 0x3, R0 ;  /* 0x00000003ff037819 */ /* 0x000fc80000011600 */
[----:B------:R-:W-:-:S04]  /*02a0*/  LOP3.LUT R7, R3, 0x2, RZ, 0xc0, !PT ;  /* 0x0000000203077812 */ /* 0x000fc800078ec0ff */
[----:B------:R-:W-:Y:S02]  /*02b0*/  LOP3.LUT R6, R7, 0x1, R0, 0xf8, !PT ;  /* 0x0000000107067812 */ /* 0x000fe400078ef800 */
[----:B------:R-:W-:Y:S02]  /*02c0*/  SHF.L.U32 R2, R0, 0x1, RZ ;  /* 0x0000000100027819 */ /* 0x000fe400000006ff */
[----:B------:R-:W-:Y:S01]  /*02d0*/  LOP3.LUT R6, R6, 0x7fff8, R3, 0xf8, !PT ;  /* 0x0007fff806067812 */ /* 0x000fe200078ef803 */
[----:B------:R-:W-:Y:S01]  /*02e0*/  HFMA2 R3, -RZ, RZ, 0, 0 ;  /* 0x00000000ff037431 */ /* 0x000fe200000001ff */
[----:B------:R-:W-:Y:S02]  /*02f0*/  LOP3.LUT R2, R2, 0x5c, RZ, 0xc0, !PT ;  /* 0x0000005c02027812 */ /* 0x000fe400078ec0ff */
[----:B------:R-:W-:Y:S02]  /*0300*/  LEA R7, R6, UR4, 0x2 ;  /* 0x0000000406077c11 */ /* 0x000fe4000f8e10ff */
[----:B------:R-:W-:Y:S01]  /*0310*/  SHF.R.S32.HI R6, RZ, 0x1f, R8 ;  /* 0x0000001fff067819 */ /* 0x000fe20000011408 */
[----:B------:R-:W-:Y:S01]  /*0320*/  IMAD.WIDE.U32 R2, R9, 0x8, R2 ;  /* 0x0000000809027825 */ /* 0x000fe200078e0002 */
[----:B------:R-:W-:-:S03]  /*0330*/  MOV R108, 0x400 ;  /* 0x00000400006c7802 */ /* 0x000fc60000000f00 */
[----:B------:R-:W-:Y:S01]  /*0340*/  IMAD.WIDE.U32 R2, R7, R8, R2 ;  /* 0x0000000807027225 */ /* 0x000fe200078e0002 */
[----:B------:R-:W-:-:S03]  /*0350*/  IADD3 R110, PT, PT, R108, 0x2100, RZ ;  /* 0x000021006c6e7810 */ /* 0x000fc60007ffe0ff */
[----:B------:R-:W-:Y:S01]  /*0360*/  IMAD R7, R7, R6, R3 ;  /* 0x0000000607077224 */ /* 0x000fe200078e0203 */
[----:B-1----:R-:W-:Y:S02]  /*0370*/  LEA R92, P0, R2, UR8, 0x2 ;  /* 0x00000008025c7c11 */ /* 0x002fe4000f8010ff */
[----:B------:R-:W-:Y:S02]  /*0380*/  LOP3.LUT R9, R10, 0xffff80, RZ, 0xc0, !PT ;  /* 0x00ffff800a097812 */ /* 0x000fe400078ec0ff */
[----:B------:R-:W-:Y:S01]  /*0390*/  LEA.HI.X R93, R2, UR9, R7, 0x2, P0 ;  /* 0x00000009025d7c11 */ /* 0x000fe200080f1407 */
[----:B------:R-:W-:Y:S01]  /*03a0*/  IMAD R11, R16, 0x84, R11 ;  /* 0x00000084100b7824 */ /* 0x000fe200078e020b */
[----:B------:R-:W-:Y:S02]  /*03b0*/  ISETP.GE.AND P0, PT, R80, 0x9, PT ;  /* 0x000000095000780c */ /* 0x000fe40003f06270 */
[----:B0-----:R-:W-:Y:S02]  /*03c0*/  LEA R110, R21, R110, 0x18 ;  /* 0x0000006e156e7211 */ /* 0x001fe400078ec0ff */
[----:B------:R-:W-:-:S02]  /*03d0*/  LOP3.LUT R9, R9, 0x1f, R0, 0xf8, !PT ;  /* 0x0000001f09097812 */ /* 0x000fc400078ef800 */
[----:B------:R-:W-:Y:S02]  /*03e0*/  LEA R108, R21, R108, 0x18 ;  /* 0x0000006c156c7211 */ /* 0x000fe400078ec0ff */
[----:B------:R-:W-:Y:S02]  /*03f0*/  LEA R9, R9, R110, 0x2 ;  /* 0x0000006e09097211 */ /* 0x000fe400078e10ff */
[----:B------:R-:W-:Y:S01]  /*0400*/  LEA R11, R11, R108, 0x2 ;  /* 0x0000006c0b0b7211 */ /* 0x000fe200078e10ff */
[----:B------:R-:W-:Y:S02]  /*0410*/  HFMA2 R3, -RZ, RZ, 0, 0 ;  /* 0x00000000ff037431 */ /* 0x000fe400000001ff */
[----:B------:R-:W-:Y:S02]  /*0420*/  HFMA2 R94, -RZ, RZ, 0, 0 ;  /* 0x00000000ff5e7431 */ /* 0x000fe400000001ff */
[----:B------:R-:W-:Y:S02]  /*0430*/  HFMA2 R98, -RZ, RZ, 0, 0 ;  /* 0x00000000ff627431 */ /* 0x000fe400000001ff */
[----:B------:R-:W-:Y:S01]  /*0440*/  HFMA2 R81, -RZ, RZ, 0, 0 ;  /* 0x00000000ff517431 */ /* 0x000fe200000001ff */
[----:B------:R-:W-:-:S02]  /*0450*/  MOV R107, RZ ;  /* 0x000000ff006b7202 */ /* 0x000fc40000000f00 */
[----:B------:R-:W-:Y:S02]  /*0460*/  CS2R R74, SRZ ;  /* 0x00000000004a7805 */ /* 0x000fe4000001ff00 */
[----:B------:R-:W-:Y:S02]  /*0470*/  CS2R R64, SRZ ;  /* 0x0000000000407805 */ /* 0x000fe4000001ff00 */
[----:B------:R-:W-:Y:S02]  /*0480*/  CS2R R72, SRZ ;  /* 0x0000000000487805 */ /* 0x000fe4000001ff00 */
[----:B------:R-:W-:Y:S02]  /*0490*/  CS2R R62, SRZ ;  /* 0x00000000003e7805 */ /* 0x000fe4000001ff00 */
[----:B------:R-:W-:Y:S02]  /*04a0*/  CS2R R60, SRZ ;  /* 0x00000000003c7805 */ /* 0x000fe4000001ff00 */
[----:B------:R-:W-:-:S02]  /*04b0*/  CS2R R56, SRZ ;  /* 0x0000000000387805 */ /* 0x000fc4000001ff00 */
        /* <DEDUP_REMOVED lines=9> */
[----:B------:R-:W-:Y:S02]  /*0550*/  MOV R2, RZ ;  /* 0x000000ff00027202 */ /* 0x000fe40000000f00 */
[----:B------:R-:W-:Y:S02]  /*0560*/  CS2R R82, SRZ ;  /* 0x0000000000527805 */ /* 0x000fe4000001ff00 */
[----:B------:R-:W-:-:S02]  /*0570*/  MOV R0, RZ ;  /* 0x000000ff00007202 */ /* 0x000fc40000000f00 */
[----:B------:R-:W-:Y:S02]  /*0580*/  CS2R R84, SRZ ;  /* 0x0000000000547805 */ /* 0x000fe4000001ff00 */
[----:B------:R-:W-:Y:S02]  /*0590*/  MOV R102, RZ ;  /* 0x000000ff00667202 */ /* 0x000fe40000000f00 */
[----:B------:R-:W-:Y:S02]  /*05a0*/  CS2R R86, SRZ ;  /* 0x0000000000567805 */ /* 0x000fe4000001ff00 */
[----:B------:R-:W-:Y:S02]  /*05b0*/  MOV R96, RZ ;  /* 0x000000ff00607202 */ /* 0x000fe40000000f00 */
[----:B------:R-:W-:Y:S02]  /*05c0*/  CS2R R88, SRZ ;  /* 0x0000000000587805 */ /* 0x000fe4000001ff00 */
[----:B------:R-:W-:-:S02]  /*05d0*/  MOV R100, RZ ;  /* 0x000000ff00647202 */ /* 0x000fc40000000f00 */
[----:B------:R-:W-:Y:S02]  /*05e0*/  CS2R R76, SRZ ;  /* 0x00000000004c7805 */ /* 0x000fe4000001ff00 */
[----:B------:R-:W-:Y:S02]  /*05f0*/  CS2R R78, SRZ ;  /* 0x00000000004e7805 */ /* 0x000fe4000001ff00 */
[----:B------:R-:W-:Y:S01]  /*0600*/  MOV R90, RZ ;  /* 0x000000ff005a7202 */ /* 0x000fe20000000f00 */
[----:B--2---:R-:W-:Y:S04]  /*0610*/  STS [R9], R17 ;  /* 0x0000001109007388 */ /* 0x004fe80000000800 */
[----:B---3--:R-:W-:Y:S04]  /*0620*/  STS [R9+0x80], R18 ;  /* 0x0000801209007388 */ /* 0x008fe80000000800 */
[----:B----4-:R-:W-:Y:S04]  /*0630*/  STS [R9+0x100], R19 ;  /* 0x0001001309007388 */ /* 0x010fe80000000800 */
[----:B-----5:R0:W-:Y:S04]  /*0640*/  STS [R9+0x180], R20 ;  /* 0x0001801409007388 */ /* 0x0201e80000000800 */
[----:B------:R-:W-:Y:S04]  /*0650*/  STS [R11], R12 ;  /* 0x0000000c0b007388 */ /* 0x000fe80000000800 */
[----:B------:R1:W-:Y:S01]  /*0660*/  STS [R11+0x210], R13 ;  /* 0x0002100d0b007388 */ /* 0x0003e20000000800 */
[----:B0-----:R-:W-:-:S03]  /*0670*/  HFMA2 R9, -RZ, RZ, 0, 0 ;  /* 0x00000000ff097431 */ /* 0x001fc600000001ff */
[----:B------:R-:W-:Y:S04]  /*0680*/  STS [R11+0x420], R14 ;  /* 0x0004200e0b007388 */ /* 0x000fe80000000800 */
[----:B------:R0:W-:Y:S01]  /*0690*/  STS [R11+0x630], R15 ;  /* 0x0006300f0b007388 */ /* 0x0001e20000000800 */
[----:B------:R-:W-:Y:S02]  /*06a0*/  CS2R R18, SRZ ;  /* 0x0000000000127805 */ /* 0x000fe4000001ff00 */
[----:B------:R-:W-:Y:S02]  /*06b0*/  CS2R R16, SRZ ;  /* 0x0000000000107805 */ /* 0x000fe4000001ff00 */
[----:B------:R-:W-:Y:S02]  /*06c0*/  CS2R R20, SRZ ;  /* 0x0000000000147805 */ /* 0x000fe4000001ff00 */
[----:B-1----:R-:W-:Y:S01]  /*06d0*/  CS2R R12, SRZ ;  /* 0x00000000000c7805 */ /* 0x002fe2000001ff00 */
[----:B0-----:R-:W-:Y:S01]  /*06e0*/  HFMA2 R11, -RZ, RZ, 0, 0 ;  /* 0x00000000ff0b7431 */ /* 0x001fe200000001ff */
[----:B------:R-:W-:Y:S01]  /*06f0*/  CS2R R14, SRZ ;  /* 0x00000000000e7805 */ /* 0x000fe2000001ff00 */
[----:B------:R-:W-:Y:S06]  /*0700*/  BAR.SYNC.DEFER_BLOCKING 0x0 ;  /* 0x0000000000007b1d */ /* 0x000fec0000010000 */
[----:B------:R-:W-:Y:S05]  /*0710*/  @!P0 BRA `(.L_x_0) ;  /* 0x0000002400588947 */ /* 0x000fea0003800000 */
[----:B------:R-:W-:Y:S01]  /*0720*/  IADD3 R10, P0, PT, R4, 0x20, RZ ;  /* 0x00000020040a7810 */ /* 0x000fe20007f1e0ff */
[----:B------:R-:W-:Y:S01]  /*0730*/  UMOV UR4, URZ ;  /* 0x000000ff00047c82 */ /* 0x000fe20008000000 */
[----:B------:R-:W-:Y:S02]  /*0740*/  SHF.L.U32 R105, R8, 0x3, RZ ;  /* 0x0000000308697819 */ /* 0x000fe400000006ff */
[----:B------:R-:W-:Y:S02]  /*0750*/  MOV R74, RZ ;  /* 0x000000ff004a7202 */ /* 0x000fe40000000f00 */
[----:B------:R-:W-:Y:S02]  /*0760*/  MOV R107, RZ ;  /* 0x000000ff006b7202 */ /* 0x000fe40000000f00 */
[----:B------:R-:W-:-:S07]  /*0770*/  IADD3.X R95, PT, PT, RZ, R5, RZ, P0, !PT ;  /* 0x00000005ff5f7210 */ /* 0x000fce00007fe4ff */
.L_x_1:
[----:B------:R-:W0:Y:S01]  /*0780*/  LDCU UR5, c[0x0][0x360] ;  /* 0x00006c00ff0577ac */ /* 0x000e220008000800 */
[C---:B------:R-:W-:Y:S01]  /*0790*/  IMAD R111, R107.reuse, 0x1080, R108 ;  /* 0x000010806b6f7824 */ /* 0x040fe200078e026c */
[----:B------:R-:W-:Y:S01]  /*07a0*/  SHF.L.U32 R37, R107, 0xc, RZ ;  /* 0x0000000c6b257819 */ /* 0x000fe200000006ff */
[----:B------:R-:W-:-:S05]  /*07b0*/  IMAD.WIDE R40, R105, 0x4, R114 ;  /* 0x0000000469287825 */ /* 0x000fca00078e0272 */
[----:B------:R-:W2:Y:S04]  /*07c0*/  LDG.E R97, desc[UR6][R40.64] ;  /* 0x0000000628617981 */ /* 0x000ea8000c1e1900 */
[----:B------:R-:W3:Y:S04]  /*07d0*/  LDG.E R99, desc[UR6][R40.64+0x80] ;  /* 0x0000800628637981 */ /* 0x000ee8000c1e1900 */
[----:B------:R-:W4:Y:S01]  /*07e0*/  LDG.E R101, desc[UR6][R40.64+0x100] ;  /* 0x0001000628657981 */ /* 0x000f22000c1e1900 */
[----:B0-----:R-:W-:-:S03]  /*07f0*/  IMAD R36, R104, UR5, R91 ;  /* 0x0000000568247c24 */ /* 0x001fc6000f8e025b */
[----:B------:R0:W5:Y:S02]  /*0800*/  LDG.E R103, desc[UR6][R40.64+0x180] ;  /* 0x0001800628677981 */ /* 0x000164000c1e1900 */
[--C-:B------:R-:W-:Y:S02]  /*0810*/  SHF.R.U32.HI R5, RZ, 0x3, R36.reuse ;  /* 0x00000003ff057819 */ /* 0x100fe40000011624 */
[----:B------:R-:W-:Y:S02]  /*0820*/  SHF.L.U32 R4, R36, 0x3, RZ ;  /* 0x0000000324047819 */ /* 0x000fe400000006ff */
[----:B------:R-:W-:Y:S02]  /*0830*/  LOP3.LUT R7, R5, 0x2, RZ, 0xc0, !PT ;  /* 0x0000000205077812 */ /* 0x000fe400078ec0ff */
[----:B------:R-:W-:Y:S02]  /*0840*/  LOP3.LUT R4, R4, 0x170, RZ, 0xc0, !PT ;  /* 0x0000017004047812 */ /* 0x000fe400078ec0ff */
[----:B------:R-:W-:-:S02]  /*0850*/  LOP3.LUT R6, R7, 0x1, R36, 0xf8, !PT ;  /* 0x0000000107067812 */ /* 0x000fc400078ef824 */
[----:B------:R-:W-:Y:S02]  /*0860*/  SHF.L.U32 R38, R36, 0x2, RZ ;  /* 0x0000000224267819 */ /* 0x000fe400000006ff */
[----:B------:R-:W-:Y:S02]  /*0870*/  LOP3.LUT R6, R6, 0x7fff8, R5, 0xf8, !PT ;  /* 0x0007fff806067812 */ /* 0x000fe400078ef805 */
[----:B------:R-:W-:Y:S02]  /*0880*/  IADD3 R112, PT, PT, R4, R110, R37 ;  /* 0x0000006e04707210 */ /* 0x000fe40007ffe025 */
[----:B------:R-:W-:Y:S02]  /*0890*/  LEA R111, R6, R111, 0x4 ;  /* 0x0000006f066f7211 */ /* 0x000fe400078e20ff */
[----:B------:R-:W-:Y:S01]  /*08a0*/  LOP3.LUT R39, R38, 0xffff80, RZ, 0xc0, !PT ;  /* 0x00ffff8026277812 */ /* 0x000fe200078ec0ff */
[----:B------:R-:W-:Y:S01]  /*08b0*/  LDS.128 R4, [R112] ;  /* 0x0000000070047984 */ /* 0x000fe20000000c00 */
[----:B------:R-:W-:-:S03]  /*08c0*/  LOP3.LUT R37, R37, 0x1000, RZ, 0x3c, !PT ;  /* 0x0000100025257812 */ /* 0x000fc600078e3cff */
[----:B------:R-:W1:Y:S01]  /*08d0*/  LDS.128 R28, [R111] ;  /* 0x000000006f1c7984 */ /* 0x000e620000000c00 */
[----:B------:R-:W-:-:S03]  /*08e0*/  LOP3.LUT R43, R39, 0x1f, R36, 0xf8, !PT ;  /* 0x0000001f272b7812 */ /* 0x000fc600078ef824 */
[----:B------:R-:W1:Y:S01]  /*08f0*/  LDS.128 R32, [R112+0x80] ;  /* 0x0000800070207984 */ /* 0x000e620000000c00 */
[----:B------:R-:W-:Y:S02]  /*0900*/  SHF.R.U32.HI R109, RZ, 0x1, R36 ;  /* 0x00000001ff6d7819 */ /* 0x000fe40000011624 */
[----:B------:R-:W-:Y:S01]  /*0910*/  LOP3.LUT R42, R38, 0x4, RZ, 0xc0, !PT ;  /* 0x00000004262a7812 */ /* 0x000fe200078ec0ff */
[----:B------:R-:W-:Y:S01]  /*0920*/  LDS.128 R44, [R112+0x280] ;  /* 0x00028000702c7984 */ /* 0x000fe20000000c00 */
[----:B------:R-:W-:-:S03]  /*0930*/  IADD3 R106, PT, PT, R110, R37, RZ ;  /* 0x000000256e6a7210 */ /* 0x000fc60007ffe0ff */
[----:B------:R-:W1:Y:S01]  /*0940*/  LDS.128 R36, [R111+0x40] ;  /* 0x000040006f247984 */ /* 0x000e620000000c00 */
[----:B------:R-:W-:Y:S01]  /*0950*/  IMAD R109, R42, 0x84, R109 ;  /* 0x000000842a6d7824 */ /* 0x000fe200078e026d */
[----:B------:R-:W-:Y:S02]  /*0960*/  LEA R106, R43, R106, 0x2 ;  /* 0x0000006a2b6a7211 */ /* 0x000fe400078e10ff */
[----:B0-----:R-:W-:Y:S04]  /*0970*/  LDS.128 R40, [R112+0x200] ;  /* 0x0002000070287984 */ /* 0x001fe80000000c00 */
[----:B------:R-:W0:Y:S01]  /*0980*/  LDS.128 R48, [R111+0x210] ;  /* 0x000210006f307984 */ /* 0x000e220000000c00 */
[-C--:B-1----:R-:W-:Y:S01]  /*0990*/  FFMA R67, R4, R28.reuse, R67 ;  /* 0x0000001c04437223 */ /* 0x082fe20000000043 */
[-C--:B------:R-:W-:Y:S01]  /*09a0*/  FFMA R76, R5, R28.reuse, R76 ;  /* 0x0000001c054c7223 */ /* 0x080fe2000000004c */
[-C--:B------:R-:W-:Y:S01]  /*09b0*/  FFMA R69, R6, R28.reuse, R69 ;  /* 0x0000001c06457223 */ /* 0x080fe20000000045 */
[-C--:B------:R-:W-:Y:S01]  /*09c0*/  FFMA R78, R7, R28.reuse, R78 ;  /* 0x0000001c074e7223 */ /* 0x080fe2000000004e */
[-C--:B------:R-:W-:Y:S01]  /*09d0*/  FFMA R71, R32, R28.reuse, R71 ;  /* 0x0000001c20477223 */ /* 0x080fe20000000047 */
[-C--:B------:R-:W-:Y:S01]  /*09e0*/  FFMA R82, R33, R28.reuse, R82 ;  /* 0x0000001c21527223 */ /* 0x080fe20000000052 */
[-C--:B------:R-:W-:Y:S01]  /*09f0*/  FFMA R73, R34, R28.reuse, R73 ;  /* 0x0000001c22497223 */ /* 0x080fe20000000049 */
[----:B------:R-:W-:Y:S01]  /*0a00*/  FFMA R28, R35, R28, R90 ;  /* 0x0000001c231c7223 */ /* 0x000fe2000000005a */
[-C--:B------:R-:W-:Y:S01]  /*0a10*/  FFMA R81, R4, R29.reuse, R81 ;  /* 0x0000001d04517223 */ /* 0x080fe20000000051 */
        /* <DEDUP_REMOVED lines=23> */
[C---:B------:R-:W-:Y:S01]  /*0b90*/  FFMA R31, R4.reuse, R36, R15 ;  /* 0x00000024041f7223 */ /* 0x040fe2000000000f */
[C---:B------:R-:W-:Y:S01]  /*0ba0*/  FFMA R102, R4.reuse, R37, R16 ;  /* 0x0000002504667223 */ /* 0x040fe20000000010 */
[C---:B------:R-:W-:Y:S01]  /*0bb0*/  FFMA R113, R4.reuse, R38, R17 ;  /* 0x0000002604717223 */ /* 0x040fe20000000011 */
        /* <DEDUP_REMOVED lines=13> */
[----:B------:R-:W-:Y:S04]  /*0c90*/  LDS.128 R12, [R112+0x400] ;  /* 0x00040000700c7984 */ /* 0x000fe80000000c00 */
[----:B------:R-:W1:Y:S04]  /*0ca0*/  LDS.128 R4, [R111+0x250] ;  /* 0x000250006f047984 */ /* 0x000e680000000c00 */
[----:B------:R-:W-:Y:S04]  /*0cb0*/  LDS.128 R16, [R112+0x480] ;  /* 0x0004800070107984 */ /* 0x000fe80000000c00 */
[----:B------:R-:W1:Y:S01]  /*0cc0*/  LDS.128 R20, [R111+0x420] ;  /* 0x000420006f147984 */ /* 0x000e620000000c00 */
[-C--:B------:R-:W-:Y:S01]  /*0cd0*/  FFMA R27, R32, R36.reuse, R27 ;  /* 0x00000024201b7223 */ /* 0x080fe2000000001b */
[CC--:B------:R-:W-:Y:S01]  /*0ce0*/  FFMA R58, R33.reuse, R36.reuse, R58 ;  /* 0x00000024213a7223 */ /* 0x0c0fe2000000003a */
[----:B------:R-:W-:Y:S01]  /*0cf0*/  FFMA R53, R34, R36, R53 ;  /* 0x0000002422357223 */ /* 0x000fe20000000035 */
[-C--:B------:R-:W-:Y:S01]  /*0d00*/  FFMA R59, R32, R38.reuse, R59 ;  /* 0x00000026203b7223 */ /* 0x080fe2000000003b */
[-C--:B------:R-:W-:Y:S01]  /*0d10*/  FFMA R68, R33, R38.reuse, R68 ;  /* 0x0000002621447223 */ /* 0x080fe20000000044 */
[----:B------:R-:W-:Y:S01]  /*0d20*/  FFMA R61, R34, R38, R61 ;  /* 0x00000026223d7223 */ /* 0x000fe2000000003d */
[-C--:B0-----:R-:W-:Y:S01]  /*0d30*/  FFMA R67, R40, R48.reuse, R67 ;  /* 0x0000003028437223 */ /* 0x081fe20000000043 */
[-C--:B------:R-:W-:Y:S01]  /*0d40*/  FFMA R76, R41, R48.reuse, R76 ;  /* 0x00000030294c7223 */ /* 0x080fe2000000004c */
[-C--:B------:R-:W-:Y:S01]  /*0d50*/  FFMA R69, R42, R48.reuse, R69 ;  /* 0x000000302a457223 */ /* 0x080fe20000000045 */
[-C--:B------:R-:W-:Y:S01]  /*0d60*/  FFMA R78, R43, R48.reuse, R78 ;  /* 0x000000302b4e7223 */ /* 0x080fe2000000004e */
[-C--:B------:R-:W-:Y:S01]  /*0d70*/  FFMA R71, R44, R48.reuse, R71 ;  /* 0x000000302c477223 */ /* 0x080fe20000000047 */
[-C--:B------:R-:W-:Y:S01]  /*0d80*/  FFMA R82, R45, R48.reuse, R82 ;  /* 0x000000302d527223 */ /* 0x080fe20000000052 */
[-C--:B------:R-:W-:Y:S01]  /*0d90*/  FFMA R73, R46, R48.reuse, R73 ;  /* 0x000000302e497223 */ /* 0x080fe20000000049 */
[----:B------:R-:W-:Y:S01]  /*0da0*/  FFMA R28, R47, R48, R28 ;  /* 0x000000302f1c7223 */ /* 0x000fe2000000001c */
[----:B------:R-:W-:Y:S01]  /*0db0*/  FFMA R36, R35, R36, R62 ;  /* 0x0000002423247223 */ /* 0x000fe2000000003e */
[-C--:B------:R-:W-:Y:S01]  /*0dc0*/  FFMA R55, R32, R37.reuse, R55 ;  /* 0x0000002520377223 */ /* 0x080fe20000000037 */
[-C--:B------:R-:W-:Y:S01]  /*0dd0*/  FFMA R64, R33, R37.reuse, R64 ;  /* 0x0000002521407223 */ /* 0x080fe20000000040 */
[-C--:B------:R-:W-:Y:S01]  /*0de0*/  FFMA R57, R34, R37.reuse, R57 ;  /* 0x0000002522397223 */ /* 0x080fe20000000039 */
[C---:B------:R-:W-:Y:S01]  /*0df0*/  FFMA R66, R35.reuse, R37, R66 ;  /* 0x0000002523427223 */ /* 0x040fe20000000042 */
[----:B------:R-:W-:Y:S01]  /*0e00*/  FFMA R38, R35, R38, R70 ;  /* 0x0000002623267223 */ /* 0x000fe20000000046 */
[-C--:B------:R-:W-:Y:S01]  /*0e10*/  FFMA R63, R32, R39.reuse, R63 ;  /* 0x00000027203f7223 */ /* 0x080fe2000000003f */
[-C--:B------:R-:W-:Y:S01]  /*0e20*/  FFMA R72, R33, R39.reuse, R72 ;  /* 0x0000002721487223 */ /* 0x080fe20000000048 */
[-C--:B------:R-:W-:Y:S01]  /*0e30*/  FFMA R65, R34, R39.reuse, R65 ;  /* 0x0000002722417223 */ /* 0x080fe20000000041 */
[----:B------:R-:W-:Y:S01]  /*0e40*/  FFMA R74, R35, R39, R74 ;  /* 0x00000027234a7223 */ /* 0x000fe2000000004a */
[C---:B------:R-:W-:Y:S01]  /*0e50*/  FFMA R81, R40.reuse, R49, R81 ;  /* 0x0000003128517223 */ /* 0x040fe20000000051 */
[CC--:B------:R-:W-:Y:S01]  /*0e60*/  FFMA R89, R40.reuse, R50.reuse, R89 ;  /* 0x0000003228597223 */ /* 0x0c0fe20000000059 */
[C---:B------:R-:W-:Y:S01]  /*0e70*/  FFMA R3, R40.reuse, R51, R3 ;  /* 0x0000003328037223 */ /* 0x040fe20000000003 */
[C---:B------:R-:W-:Y:S01]  /*0e80*/  FFMA R88, R41.reuse, R49, R88 ;  /* 0x0000003129587223 */ /* 0x040fe20000000058 */
[C---:B------:R-:W-:Y:S01]  /*0e90*/  FFMA R98, R41.reuse, R50, R98 ;  /* 0x0000003229627223 */ /* 0x040fe20000000062 */
[C---:B------:R-:W-:Y:S01]  /*0ea0*/  FFMA R0, R41.reuse, R51, R0 ;  /* 0x0000003329007223 */ /* 0x040fe20000000000 */
[C---:B-1----:R-:W-:Y:S01]  /*0eb0*/  FFMA R102, R40.reuse, R5, R102 ;  /* 0x0000000528667223 */ /* 0x042fe20000000066 */
        /* <DEDUP_REMOVED lines=17> */
[C---:B------:R-:W-:Y:S01]  /*0fd0*/  FFMA R41, R43.reuse, R6, R25 ;  /* 0x000000062b297223 */ /* 0x040fe20000000019 */
[----:B------:R-:W-:Y:S01]  /*0fe0*/  FFMA R60, R43, R7, R60 ;  /* 0x000000072b3c7223 */ /* 0x000fe2000000003c */
[-C--:B------:R-:W-:Y:S01]  /*0ff0*/  FFMA R67, R12, R20.reuse, R67 ;  /* 0x000000140c437223 */ /* 0x080fe20000000043 */
[-C--:B------:R-:W-:Y:S01]  /*1000*/  FFMA R76, R13, R20.reuse, R76 ;  /* 0x000000140d4c7223 */ /* 0x080fe2000000004c */
[-C--:B------:R-:W-:Y:S01]  /*1010*/  FFMA R69, R14, R20.reuse, R69 ;  /* 0x000000140e457223 */ /* 0x080fe20000000045 */
[-C--:B------:R-:W-:Y:S01]  /*1020*/  FFMA R78, R15, R20.reuse, R78 ;  /* 0x000000140f4e7223 */ /* 0x080fe2000000004e */
[-C--:B------:R-:W-:Y:S01]  /*1030*/  FFMA R71, R16, R20.reuse, R71 ;  /* 0x0000001410477223 */ /* 0x080fe20000000047 */
[-C--:B------:R-:W-:Y:S01]  /*1040*/  FFMA R82, R17, R20.reuse, R82 ;  /* 0x0000001411527223 */ /* 0x080fe20000000052 */
[----:B------:R-:W-:Y:S01]  /*1050*/  FFMA R73, R18, R20, R73 ;  /* 0x0000001412497223 */ /* 0x000fe20000000049 */
[CC--:B------:R-:W-:Y:S01]  /*1060*/  FFMA R48, R45.reuse, R51.reuse, R30 ;  /* 0x000000332d307223 */ /* 0x0c0fe2000000001e */
[----:B------:R-:W-:Y:S01]  /*1070*/  FFMA R37, R46, R51, R29 ;  /* 0x000000332e257223 */ /* 0x000fe2000000001d */
[C---:B------:R-:W-:Y:S01]  /*1080*/  FFMA R119, R42.reuse, R4, R119 ;  /* 0x000000042a777223 */ /* 0x040fe20000000077 */
[C---:B------:R-:W-:Y:S01]  /*1090*/  FFMA R50, R42.reuse, R5, R24 ;  /* 0x000000052a327223 */ /* 0x040fe20000000018 */
[C---:B------:R-:W-:Y:S01]  /*10a0*/  FFMA R121, R42.reuse, R6, R121 ;  /* 0x000000062a797223 */ /* 0x040fe20000000079 */
[----:B------:R-:W-:Y:S01]  /*10b0*/  FFMA R56, R42, R7, R56 ;  /* 0x000000072a387223 */ /* 0x000fe20000000038 */
[-C--:B------:R-:W-:Y:S01]  /*10c0*/  FFMA R43, R44, R4.reuse, R27 ;  /* 0x000000042c2b7223 */ /* 0x080fe2000000001b */
[-C--:B------:R-:W-:Y:S01]  /*10d0*/  FFMA R58, R45, R4.reuse, R58 ;  /* 0x000000042d3a7223 */ /* 0x080fe2000000003a */
[-C--:B------:R-:W-:Y:S01]  /*10e0*/  FFMA R53, R46, R4.reuse, R53 ;  /* 0x000000042e357223 */ /* 0x080fe20000000035 */
        /* <DEDUP_REMOVED lines=13> */
[----:B------:R-:W-:Y:S01]  /*11c0*/  FFMA R20, R19, R20, R28 ;  /* 0x0000001413147223 */ /* 0x000fe2000000001c */
[----:B------:R-:W-:Y:S04]  /*11d0*/  LDS.128 R32, [R112+0x600] ;  /* 0x0006000070207984 */ /* 0x000fe80000000c00 */
[----:B------:R-:W-:Y:S04]  /*11e0*/  LDS.128 R28, [R112+0x680] ;  /* 0x00068000701c7984 */ /* 0x000fe80000000c00 */
[----:B------:R-:W0:Y:S01]  /*11f0*/  LDS.128 R4, [R111+0x630] ;  /* 0x000630006f047984 */ /* 0x000e220000000c00 */
        /* <DEDUP_REMOVED lines=32> */
[----:B------:R-:W1:Y:S01]  /*1400*/  LDS.128 R24, [R111+0x460] ;  /* 0x000460006f187984 */ /* 0x000e620000000c00 */
        /* <DEDUP_REMOVED lines=16> */
[----:B------:R-:W-:Y:S01]  /*1510*/  MOV R4, R10 ;  /* 0x0000000a00047202 */ /* 0x000fe20000000f00 */
[-C--:B------:R-:W-:Y:S01]  /*1520*/  FFMA R89, R32, R6.reuse, R89 ;  /* 0x0000000620597223 */ /* 0x080fe20000000059 */
[----:B------:R-:W-:Y:S01]  /*1530*/  MOV R5, R95 ;  /* 0x0000005f00057202 */ /* 0x000fe20000000f00 */
        /* <DEDUP_REMOVED lines=15> */
[C---:B-1----:R-:W-:Y:S01]  /*1630*/  FFMA R39, R12.reuse, R24, R39 ;  /* 0x000000180c277223 */ /* 0x042fe20000000027 */
[----:B------:R-:W5:Y:S01]  /*1640*/  LDG.E.128 R4, desc[UR6][R4.64] ;  /* 0x0000000604047981 */ /* 0x000f62000c1e1d00 */
        /* <DEDUP_REMOVED lines=31> */
[----:B------:R-:W0:Y:S04]  /*1840*/  LDS.128 R12, [R111+0x670] ;  /* 0x000670006f0c7984 */ /* 0x000e280000000c00 */
[----:B------:R-:W-:Y:S04]  /*1850*/  LDS.128 R16, [R112+0x800] ;  /* 0x0008000070107984 */ /* 0x000fe80000000c00 */
[----:B------:R-:W1:Y:S04]  /*1860*/  LDS.128 R20, [R111+0x840] ;  /* 0x000840006f147984 */ /* 0x000e680000000c00 */
[----:B------:R-:W2:Y:S01]  /*1870*/  LDS.128 R24, [R112+0x880] ;  /* 0x0008800070187984 */ /* 0x000ea20000000c00 */
[C---:B0-----:R-:W-:Y:S01]  /*1880*/  FFMA R39, R32.reuse, R12, R39 ;  /* 0x0000000c20277223 */ /* 0x041fe20000000027 */
        /* <DEDUP_REMOVED lines=31> */
[-C--:B-1----:R-:W-:Y:S01]  /*1a80*/  FFMA R67, R16, R20.reuse, R67 ;  /* 0x0000001410437223 */ /* 0x082fe20000000043 */
[-C--:B------:R-:W-:Y:S01]  /*1a90*/  FFMA R76, R17, R20.reuse, R76 ;  /* 0x00000014114c7223 */ /* 0x080fe2000000004c */
[-C--:B------:R-:W-:Y:S01]  /*1aa0*/  FFMA R69, R18, R20.reuse, R69 ;  /* 0x0000001412457223 */ /* 0x080fe20000000045 */
[-C--:B------:R-:W-:Y:S01]  /*1ab0*/  FFMA R78, R19, R20.reuse, R78 ;  /* 0x00000014134e7223 */ /* 0x080fe2000000004e */
[-C--:B--2---:R-:W-:Y:S01]  /*1ac0*/  FFMA R71, R24, R20.reuse, R71 ;  /* 0x0000001418477223 */ /* 0x084fe20000000047 */
        /* <DEDUP_REMOVED lines=47> */
[-C--:B-1----:R-:W-:Y:S01]  /*1dc0*/  FFMA R67, R12, R28.reuse, R67 ;  /* 0x0000001c0c437223 */ /* 0x082fe20000000043 */
[-C--:B------:R-:W-:Y:S01]  /*1dd0*/  FFMA R76, R13, R28.reuse, R76 ;  /* 0x0000001c0d4c7223 */ /* 0x080fe2000000004c */
[-C--:B------:R-:W-:Y:S01]  /*1de0*/  FFMA R69, R14, R28.reuse, R69 ;  /* 0x0000001c0e457223 */ /* 0x080fe20000000045 */
[-C--:B------:R-:W-:Y:S01]  /*1df0*/  FFMA R78, R15, R28.reuse, R78 ;  /* 0x0000001c0f4e7223 */ /* 0x080fe2000000004e */
[-C--:B--2---:R-:W-:Y:S01]  /*1e00*/  FFMA R71, R20, R28.reuse, R71 ;  /* 0x0000001c14477223 */ /* 0x084fe20000000047 */
        /* <DEDUP_REMOVED lines=16> */
[----:B------:R-:W0:Y:S01]  /*1f10*/  LDS.128 R16, [R111+0xa90] ;  /* 0x000a90006f107984 */ /* 0x000e220000000c00 */
[-C--:B------:R-:W-:Y:S01]  /*1f20*/  FFMA R65, R26, R35.reuse, R65 ;  /* 0x000000231a417223 */ /* 0x080fe20000000041 */
[----:B------:R-:W-:Y:S01]  /*1f30*/  FFMA R74, R27, R35, R74 ;  /* 0x000000231b4a7223 */ /* 0x000fe2000000004a */
[----:B------:R-:W-:Y:S01]  /*1f40*/  FFMA R28, R23, R28, R42 ;  /* 0x0000001c171c7223 */ /* 0x000fe2000000002a */
[----:B------:R-:W-:Y:S04]  /*1f50*/  LDS.128 R24, [R112+0xc00] ;  /* 0x000c000070187984 */ /* 0x000fe80000000c00 */
[----:B------:R-:W1:Y:S04]  /*1f60*/  LDS.128 R32, [R111+0xc60] ;  /* 0x000c60006f207984 */ /* 0x000e680000000c00 */
[----:B------:R-:W2:Y:S01]  /*1f70*/  LDS.128 R40, [R112+0xc80] ;  /* 0x000c800070287984 */ /* 0x000ea20000000c00 */
[----:B------:R-:W-:Y:S01]  /*1f80*/  LOP3.LUT R107, R107, 0x1, RZ, 0x3c, !PT ;  /* 0x000000016b6b7812 */ /* 0x000fe200078e3cff */
        /* <DEDUP_REMOVED lines=9> */
[-C--:B------:R-:W-:Y:S01]  /*2020*/  FFMA R11, R20, R31.reuse, R11 ;  /* 0x0000001f140b7223 */ /* 0x080fe2000000000b */
        /* <DEDUP_REMOVED lines=13> */
[----:B------:R-:W-:Y:S01]  /*2100*/  FFMA R90, R23, R31, R90 ;  /* 0x0000001f175a7223 */ /* 0x000fe2000000005a */
[C---:B0-----:R-:W-:Y:S01]  /*2110*/  FFMA R47, R20.reuse, R16, R47 ;  /* 0x00000010142f7223 */ /* 0x041fe2000000002f */
[C---:B------:R-:W-:Y:S01]  /*2120*/  FFMA R55, R20.reuse, R17, R55 ;  /* 0x0000001114377223 */ /* 0x040fe20000000037 */
[C---:B------:R-:W-:Y:S01]  /*2130*/  FFMA R59, R20.reuse, R18, R59 ;  /* 0x00000012143b7223 */ /* 0x040fe2000000003b */
[----:B------:R-:W-:Y:S01]  /*2140*/  FFMA R63, R20, R19, R63 ;  /* 0x00000013143f7223 */ /* 0x000fe2000000003f */
        /* <DEDUP_REMOVED lines=11> */
[----:B------:R-:W-:-:S02]  /*2200*/  IMAD R32, R107, 0x1080, R108 ;  /* 0x000010806b207824 */ /* 0x000fc400078e026c */
        /* <DEDUP_REMOVED lines=14> */
[CC--:B------:R-:W-:Y:S01]  /*22f0*/  FFMA R53, R22.reuse, R16.reuse, R53 ;  /* 0x0000001016357223 */ /* 0x0c0fe20000000035 */
        /* <DEDUP_REMOVED lines=8> */
[-C--:B------:R-:W-:Y:S01]  /*2380*/  FFMA R65, R22, R19.reuse, R65 ;  /* 0x0000001316417223 */ /* 0x080fe20000000041 */
[----:B------:R-:W-:Y:S01]  /*2390*/  FFMA R74, R23, R19, R74 ;  /* 0x00000013174a7223 */ /* 0x000fe2000000004a */
[----:B------:R-:W-:Y:S01]  /*23a0*/  FFMA R81, R24, R33, R81 ;  /* 0x0000002118517223 */ /* 0x000fe20000000051 */
[----:B------:R-:W0:Y:S01]  /*23b0*/  LDS.128 R16, [R111+0xca0] ;  /* 0x000ca0006f107984 */ /* 0x000e220000000c00 */
        /* <DEDUP_REMOVED lines=16> */
[----:B------:R-:W-:Y:S01]  /*24c0*/  LDS.128 R36, [R112+0xe00] ;  /* 0x000e000070247984 */ /* 0x000fe20000000c00 */
[-C--:B------:R-:W-:Y:S01]  /*24d0*/  FFMA R3, R24, R35.reuse, R3 ;  /* 0x0000002318037223 */ /* 0x080fe20000000003 */
[-C--:B------:R-:W-:Y:S01]  /*24e0*/  FFMA R0, R25, R35.reuse, R0 ;  /* 0x0000002319007223 */ /* 0x080fe20000000000 */
[-C--:B------:R-:W-:Y:S01]  /*24f0*/  FFMA R9, R26, R35.reuse, R9 ;  /* 0x000000231a097223 */ /* 0x080fe20000000009 */
[----:B------:R-:W1:Y:S01]  /*2500*/  LDS.128 R12, [R111+0xe70] ;  /* 0x000e70006f0c7984 */ /* 0x000e620000000c00 */
[-C--:B------:R-:W-:Y:S01]  /*2510*/  FFMA R2, R27, R35.reuse, R2 ;  /* 0x000000231b027223 */ /* 0x080fe20000000002 */
[-C--:B------:R-:W-:Y:S01]  /*2520*/  FFMA R11, R40, R35.reuse, R11 ;  /* 0x00000023280b7223 */ /* 0x080fe2000000000b */
[-C--:B------:R-:W-:Y:S01]  /*2530*/  FFMA R48, R41, R35.reuse, R48 ;  /* 0x0000002329307223 */ /* 0x080fe20000000030 */
[----:B------:R-:W-:Y:S01]  /*2540*/  FFMA R22, R43, R35, R90 ;  /* 0x000000232b167223 */ /* 0x000fe2000000005a */
[----:B------:R2:W1:Y:S01]  /*2550*/  LDS.128 R28, [R112+0xe80] ;  /* 0x000e8000701c7984 */ /* 0x0004620000000c00 */
[----:B------:R-:W-:-:S03]  /*2560*/  LEA R109, R109, R32, 0x2 ;  /* 0x000000206d6d7211 */ /* 0x000fc600078e10ff */
[----:B------:R-:W1:Y:S01]  /*2570*/  LDS.128 R32, [R111+0xeb0] ;  /* 0x000eb0006f207984 */ /* 0x000e620000000c00 */
[----:B------:R-:W-:-:S06]  /*2580*/  UIADD3 UR5, UPT, UPT, UR4, 0x10, URZ ;  /* 0x0000001004057890 */ /* 0x000fcc000fffe0ff */
[----:B------:R-:W-:Y:S01]  /*2590*/  ISETP.LE.AND P0, PT, R80, UR5, PT ;  /* 0x0000000550007c0c */ /* 0x000fe2000bf03270 */
[----:B------:R1:W-:Y:S01]  /*25a0*/  STS [R106], R97 ;  /* 0x000000616a007388 */ /* 0x0003e20000000800 */
[----:B------:R-:W-:Y:S01]  /*25b0*/  IADD3 R10, P1, PT, R10, 0x20, RZ ;  /* 0x000000200a0a7810 */ /* 0x000fe20007f3e0ff */
[C---:B0-----:R-:W-:Y:S01]  /*25c0*/  FFMA R70, R24.reuse, R17, R102 ;  /* 0x0000001118467223 */ /* 0x041fe20000000066 */
[C---:B------:R-:W-:Y:S01]  /*25d0*/  FFMA R49, R24.reuse, R16, R49 ;  /* 0x0000001018317223 */ /* 0x040fe20000000031 */
[----:B---3--:R0:W-:Y:S01]  /*25e0*/  STS [R106+0x80], R99 ;  /* 0x000080636a007388 */ /* 0x0081e20000000800 */
[C---:B------:R-:W-:Y:S01]  /*25f0*/  FFMA R113, R24.reuse, R18, R113 ;  /* 0x0000001218717223 */ /* 0x040fe20000000071 */
[----:B------:R-:W-:Y:S01]  /*2600*/  FFMA R118, R24, R19, R118 ;  /* 0x0000001318767223 */ /* 0x000fe20000000076 */
[C---:B------:R-:W-:Y:S01]  /*2610*/  FFMA R120, R25.reuse, R16, R120 ;  /* 0x0000001019787223 */ /* 0x040fe20000000078 */
[----:B----4-:R0:W-:Y:S01]  /*2620*/  STS [R106+0x100], R101 ;  /* 0x000100656a007388 */ /* 0x0101e20000000800 */
[C---:B------:R-:W-:Y:S01]  /*2630*/  FFMA R122, R25.reuse, R17, R122 ;  /* 0x00000011197a7223 */ /* 0x040fe2000000007a */
[C---:B------:R-:W-:Y:S01]  /*2640*/  FFMA R117, R25.reuse, R18, R117 ;  /* 0x0000001219757223 */ /* 0x040fe20000000075 */
[----:B------:R-:W-:Y:S01]  /*2650*/  FFMA R44, R25, R19, R44 ;  /* 0x00000013192c7223 */ /* 0x000fe2000000002c */
[----:B-----5:R0:W-:Y:S01]  /*2660*/  STS [R106+0x180], R103 ;  /* 0x000180676a007388 */ /* 0x0201e20000000800 */
        /* <DEDUP_REMOVED lines=19> */
[----:B--2---:R-:W-:Y:S01]  /*27a0*/  FFMA R112, R43, R18, R62 ;  /* 0x000000122b707223 */ /* 0x004fe2000000003e */
[-C--:B------:R-:W-:Y:S01]  /*27b0*/  FFMA R63, R40, R19.reuse, R63 ;  /* 0x00000013283f7223 */ /* 0x080fe2000000003f */
[-C--:B------:R-:W-:Y:S01]  /*27c0*/  FFMA R72, R41, R19.reuse, R72 ;  /* 0x0000001329487223 */ /* 0x080fe20000000048 */
[-C--:B------:R-:W-:Y:S01]  /*27d0*/  FFMA R65, R42, R19.reuse, R65 ;  /* 0x000000132a417223 */ /* 0x080fe20000000041 */
[----:B------:R-:W-:Y:S01]  /*27e0*/  FFMA R74, R43, R19, R74 ;  /* 0x000000132b4a7223 */ /* 0x000fe2000000004a */
[----:B------:R0:W-:Y:S01]  /*27f0*/  STS [R109], R4 ;  /* 0x000000046d007388 */ /* 0x0001e20000000800 */
[----:B------:R-:W-:Y:S01]  /*2800*/  UIADD3 UR4, UPT, UPT, UR4, 0x8, URZ ;  /* 0x0000000804047890 */ /* 0x000fe2000fffe0ff */
[----:B-1----:R-:W-:-:S02]  /*2810*/  FFMA R67, R36, R12, R67 ;  /* 0x0000000c24437223 */ /* 0x002fc40000000043 */
[----:B------:R0:W-:Y:S01]  /*2820*/  STS [R109+0x210], R5 ;  /* 0x000210056d007388 */ /* 0x0001e20000000800 */
[-C--:B------:R-:W-:Y:S01]  /*2830*/  FFMA R76, R37, R12.reuse, R76 ;  /* 0x0000000c254c7223 */ /* 0x080fe2000000004c */
[-C--:B------:R-:W-:Y:S02]  /*2840*/  FFMA R69, R38, R12.reuse, R69 ;  /* 0x0000000c26457223 */ /* 0x080fe40000000045 */
[----:B------:R0:W-:Y:S01]  /*2850*/  STS [R109+0x420], R6 ;  /* 0x000420066d007388 */ /* 0x0001e20000000800 */
[-C--:B------:R-:W-:Y:S01]  /*2860*/  FFMA R78, R39, R12.reuse, R78 ;  /* 0x0000000c274e7223 */ /* 0x080fe2000000004e */
[-C--:B------:R-:W-:Y:S02]  /*2870*/  FFMA R71, R28, R12.reuse, R71 ;  /* 0x0000000c1c477223 */ /* 0x080fe40000000047 */
[----:B------:R0:W-:Y:S01]  /*2880*/  STS [R109+0x630], R7 ;  /* 0x000630076d007388 */ /* 0x0001e20000000800 */
        /* <DEDUP_REMOVED lines=59> */
[----:B------:R-:W-:-:S02]  /*2c40*/  LEA R105, R8, R105, 0x3 ;  /* 0x0000006908697211 */ /* 0x000fc400078e18ff */
[----:B------:R-:W-:Y:S01]  /*2c50*/  IADD3.X R95, PT, PT, RZ, R95, RZ, P1, !PT ;  /* 0x0000005fff5f7210 */ /* 0x000fe20000ffe4ff */
[----:B------:R-:W-:Y:S06]  /*2c60*/  BAR.SYNC.DEFER_BLOCKING 0x0 ;  /* 0x0000000000007b1d */ /* 0x000fec0000010000 */
[----:B0-----:R-:W-:Y:S05]  /*2c70*/  @!P0 BRA `(.L_x_1) ;  /* 0xffffffd800c08947 */ /* 0x001fea000383ffff */
.L_x_0:
[----:B------:R-:W0:Y:S01]  /*2c80*/  LDCU UR4, c[0x0][0x360] ;  /* 0x00006c00ff0477ac */ /* 0x000e220008000800 */
[----:B------:R-:W1:Y:S01]  /*2c90*/  LDCU UR5, c[0x0][0x3a8] ;  /* 0x00007500ff0577ac */ /* 0x000e620008000800 */
[----:B0-----:R-:W-:Y:S01]  /*2ca0*/  IMAD R91, R104, UR4, R91 ;  /* 0x00000004685b7c24 */ /* 0x001fe2000f8e025b */
[----:B------:R-:W0:Y:S04]  /*2cb0*/  LDCU UR4, c[0x0][0x3a4] ;  /* 0x00007480ff0477ac */ /* 0x000e280008000800 */
[----:B------:R-:W-:Y:S02]  /*2cc0*/  SHF.R.U32.HI R6, RZ, 0x3, R91 ;  /* 0x00000003ff067819 */ /* 0x000fe4000001165b */
[----:B------:R-:W-:Y:S02]  /*2cd0*/  SHF.L.U32 R4, R91, 0x3, RZ ;  /* 0x000000035b047819 */ /* 0x000fe400000006ff */
[----:B------:R-:W-:-:S02]  /*2ce0*/  LOP3.LUT R10, R6, 0x2, RZ, 0xc0, !PT ;  /* 0x00000002060a7812 */ /* 0x000fc400078ec0ff */
[----:B------:R-:W-:Y:S02]  /*2cf0*/  LOP3.LUT R5, R4, 0x170, RZ, 0xc0, !PT ;  /* 0x0000017004057812 */ /* 0x000fe400078ec0ff */
[----:B------:R-:W-:Y:S02]  /*2d00*/  LOP3.LUT R91, R10, 0x1, R91, 0xf8, !PT ;  /* 0x000000010a5b7812 */ /* 0x000fe400078ef85b */
[C---:B------:R-:W-:Y:S01]  /*2d10*/  LEA R10, R107.reuse, R110, 0xc ;  /* 0x0000006e6b0a7211 */ /* 0x040fe200078e60ff */
[----:B------:R-:W-:Y:S01]  /*2d20*/  IMAD R107, R107, 0x1080, R108 ;  /* 0x000010806b6b7824 */ /* 0x000fe200078e026c */
[----:B------:R-:W-:Y:S02]  /*2d30*/  LOP3.LUT R80, R91, 0x7fff8, R6, 0xf8, !PT ;  /* 0x0007fff85b507812 */ /* 0x000fe400078ef806 */
[----:B------:R-:W-:Y:S02]  /*2d40*/  IADD3 R10, PT, PT, R10, R5, RZ ;  /* 0x000000050a0a7210 */ /* 0x000fe40007ffe0ff */
[----:B------:R-:W-:-:S03]  /*2d50*/  LEA R80, R80, R107, 0x4 ;  /* 0x0000006b50507211 */ /* 0x000fc600078e20ff */
[----:B------:R-:W-:Y:S04]  /*2d60*/  LDS.128 R36, [R10] ;  /* 0x000000000a247984 */ /* 0x000fe80000000c00 */
[----:B------:R-:W2:Y:S04]  /*2d70*/  LDS.128 R40, [R80] ;  /* 0x0000000050287984 */ /* 0x000ea80000000c00 */
[----:B------:R-:W3:Y:S04]  /*2d80*/  LDS.128 R44, [R10+0x80] ;  /* 0x000080000a2c7984 */ /* 0x000ee80000000c00 */
[----:B------:R-:W4:Y:S04]  /*2d90*/  LDS.128 R48, [R80+0x40] ;  /* 0x0000400050307984 */ /* 0x000f280000000c00 */
[----:B------:R-:W-:Y:S04]  /*2da0*/  LDS.128 R28, [R10+0x200] ;  /* 0x000200000a1c7984 */ /* 0x000fe80000000c00 */
[----:B------:R-:W-:Y:S04]  /*2db0*/  LDS.128 R4, [R10+0x280] ;  /* 0x000280000a047984 */ /* 0x000fe80000000c00 */
[----:B------:R-:W5:Y:S01]  /*2dc0*/  LDS.128 R32, [R80+0x210] ;  /* 0x0002100050207984 */ /* 0x000f620000000c00 */
[-C--:B--2---:R-:W-:Y:S01]  /*2dd0*/  FFMA R67, R36, R40.reuse, R67 ;  /* 0x0000002824437223 */ /* 0x084fe20000000043 */
[-C--:B------:R-:W-:Y:S01]  /*2de0*/  FFMA R76, R37, R40.reuse, R76 ;  /* 0x00000028254c7223 */ /* 0x080fe2000000004c */
[-C--:B------:R-:W-:Y:S01]  /*2df0*/  FFMA R69, R38, R40.reuse, R69 ;  /* 0x0000002826457223 */ /* 0x080fe20000000045 */
[-C--:B------:R-:W-:Y:S01]  /*2e00*/  FFMA R78, R39, R40.reuse, R78 ;  /* 0x00000028274e7223 */ /* 0x080fe2000000004e */
[-C--:B---3--:R-:W-:Y:S01]  /*2e10*/  FFMA R71, R44, R40.reuse, R71 ;  /* 0x000000282c477223 */ /* 0x088fe20000000047 */
        /* <DEDUP_REMOVED lines=27> */
[C---:B----4-:R-:W-:Y:S01]  /*2fd0*/  FFMA R90, R36.reuse, R49, R16 ;  /* 0x00000031245a7223 */ /* 0x050fe20000000010 */
[C---:B------:R-:W-:Y:S01]  /*2fe0*/  FFMA R41, R36.reuse, R50, R17 ;  /* 0x0000003224297223 */ /* 0x040fe20000000011 */
[C---:B------:R-:W-:Y:S01]  /*2ff0*/  FFMA R102, R37.reuse, R48, R18 ;  /* 0x0000003025667223 */ /* 0x040fe20000000012 */
[----:B------:R-:W-:Y:S01]  /*3000*/  FFMA R43, R37, R50, R19 ;  /* 0x00000032252b7223 */ /* 0x000fe20000000013 */
[-C--:B------:R-:W-:Y:S01]  /*3010*/  FFMA R15, R36, R48.reuse, R15 ;  /* 0x00000030240f7223 */ /* 0x080fe2000000000f */
[C---:B------:R-:W-:Y:S01]  /*3020*/  FFMA R21, R38.reuse, R48, R21 ;  /* 0x0000003026157223 */ /* 0x040fe20000000015 */
[----:B------:R-:W-:Y:S01]  /*3030*/  FFMA R23, R38, R50, R23 ;  /* 0x0000003226177223 */ /* 0x000fe20000000017 */
[C---:B------:R-:W-:Y:S01]  /*3040*/  FFMA R52, R39.reuse, R48, R52 ;  /* 0x0000003027347223 */ /* 0x040fe20000000034 */
[----:B------:R-:W-:Y:S01]  /*3050*/  FFMA R91, R39, R50, R25 ;  /* 0x00000032275b7223 */ /* 0x000fe20000000019 */
[-C--:B------:R-:W-:Y:S01]  /*3060*/  FFMA R95, R44, R48.reuse, R27 ;  /* 0x000000302c5f7223 */ /* 0x080fe2000000001b */
[CC--:B------:R-:W-:Y:S01]  /*3070*/  FFMA R58, R45.reuse, R48.reuse, R58 ;  /* 0x000000302d3a7223 */ /* 0x0c0fe2000000003a */
[----:B------:R-:W-:Y:S01]  /*3080*/  FFMA R53, R46, R48, R53 ;  /* 0x000000302e357223 */ /* 0x000fe20000000035 */
[-C--:B------:R-:W-:Y:S01]  /*3090*/  FFMA R59, R44, R50.reuse, R59 ;  /* 0x000000322c3b7223 */ /* 0x080fe2000000003b */
[-C--:B------:R-:W-:Y:S01]  /*30a0*/  FFMA R68, R45, R50.reuse, R68 ;  /* 0x000000322d447223 */ /* 0x080fe20000000044 */
[----:B------:R-:W-:Y:S01]  /*30b0*/  FFMA R61, R46, R50, R61 ;  /* 0x000000322e3d7223 */ /* 0x000fe2000000003d */
[----:B------:R-:W2:Y:S01]  /*30c0*/  LDS.128 R16, [R80+0x250] ;  /* 0x0002500050107984 */ /* 0x000ea20000000c00 */
[----:B------:R-:W-:Y:S01]  /*30d0*/  FFMA R22, R36, R51, R22 ;  /* 0x0000003324167223 */ /* 0x000fe20000000016 */
[C---:B------:R-:W-:Y:S01]  /*30e0*/  FFMA R20, R37.reuse, R49, R20 ;  /* 0x0000003125147223 */ /* 0x040fe20000000014 */
[----:B------:R-:W-:Y:S01]  /*30f0*/  FFMA R104, R37, R51, R26 ;  /* 0x0000003325687223 */ /* 0x000fe2000000001a */
[C---:B------:R-:W-:Y:S01]  /*3100*/  FFMA R106, R38.reuse, R49, R24 ;  /* 0x00000031266a7223 */ /* 0x040fe20000000018 */
[----:B------:R-:W-:Y:S01]  /*3110*/  FFMA R56, R38, R51, R56 ;  /* 0x0000003326387223 */ /* 0x000fe20000000038 */
[C---:B------:R-:W-:Y:S01]  /*3120*/  FFMA R54, R39.reuse, R49, R54 ;  /* 0x0000003127367223 */ /* 0x040fe20000000036 */
        /* <DEDUP_REMOVED lines=11> */
[----:B------:R-:W-:Y:S01]  /*31e0*/  LDS.128 R24, [R10+0x400] ;  /* 0x000400000a187984 */ /* 0x000fe20000000c00 */
[-C--:B-----5:R-:W-:Y:S01]  /*31f0*/  FFMA R76, R29, R32.reuse, R76 ;  /* 0x000000201d4c7223 */ /* 0x0a0fe2000000004c */
[-C--:B------:R-:W-:Y:S01]  /*3200*/  FFMA R78, R31, R32.reuse, R78 ;  /* 0x000000201f4e7223 */ /* 0x080fe2000000004e */
[-C--:B------:R-:W-:Y:S01]  /*3210*/  FFMA R40, R7, R32.reuse, R40 ;  /* 0x0000002007287223 */ /* 0x080fe20000000028 */
[----:B------:R-:W-:Y:S01]  /*3220*/  LDS.128 R36, [R10+0x480] ;  /* 0x000480000a247984 */ /* 0x000fe20000000c00 */
[-C--:B------:R-:W-:Y:S01]  /*3230*/  FFMA R79, R30, R33.reuse, R79 ;  /* 0x000000211e4f7223 */ /* 0x080fe2000000004f */
[-C--:B------:R-:W-:Y:S01]  /*3240*/  FFMA R77, R4, R33.reuse, R77 ;  /* 0x00000021044d7223 */ /* 0x080fe2000000004d */
[-C--:B------:R-:W-:Y:S01]  /*3250*/  FFMA R67, R28, R32.reuse, R67 ;  /* 0x000000201c437223 */ /* 0x080fe20000000043 */
[----:B------:R-:W3:Y:S01]  /*3260*/  LDS.128 R44, [R80+0x420] ;  /* 0x00042000502c7984 */ /* 0x000ee20000000c00 */
        /* <DEDUP_REMOVED lines=18> */
[C---:B--2---:R-:W-:Y:S01]  /*3390*/  FFMA R35, R28.reuse, R16, R15 ;  /* 0x000000101c237223 */ /* 0x044fe2000000000f */
        /* <DEDUP_REMOVED lines=8> */
[C---:B------:R-:W-:Y:S01]  /*3420*/  FFMA R97, R28.reuse, R18, R41 ;  /* 0x000000121c617223 */ /* 0x040fe20000000029 */
[C---:B------:R-:W-:Y:S01]  /*3430*/  FFMA R102, R29.reuse, R16, R102 ;  /* 0x000000101d667223 */ /* 0x040fe20000000066 */
[C---:B------:R-:W-:Y:S01]  /*3440*/  FFMA R108, R29.reuse, R17, R20 ;  /* 0x000000111d6c7223 */ /* 0x040fe20000000014 */
[C---:B------:R-:W-:Y:S01]  /*3450*/  FFMA R99, R29.reuse, R18, R43 ;  /* 0x000000121d637223 */ /* 0x040fe2000000002b */
[-C--:B------:R-:W-:Y:S01]  /*3460*/  FFMA R104, R29, R19.reuse, R104 ;  /* 0x000000131d687223 */ /* 0x080fe20000000068 */
[----:B------:R-:W2:Y:S01]  /*3470*/  LDS.128 R12, [R80+0x460] ;  /* 0x00046000500c7984 */ /* 0x000ea20000000c00 */
[-C--:B------:R-:W-:Y:S01]  /*3480*/  FFMA R0, R5, R19.reuse, R72 ;  /* 0x0000001305007223 */ /* 0x080fe20000000048 */
[----:B------:R-:W-:Y:S01]  /*3490*/  FFMA R34, R7, R34, R42 ;  /* 0x0000002207227223 */ /* 0x000fe2000000002a */
[----:B------:R-:W-:Y:S01]  /*34a0*/  FFMA R28, R28, R19, R22 ;  /* 0x000000131c1c7223 */ /* 0x000fe20000000016 */
[C---:B------:R-:W-:Y:S01]  /*34b0*/  FFMA R29, R30.reuse, R16, R21 ;  /* 0x000000101e1d7223 */ /* 0x040fe20000000015 */
[----:B------:R-:W-:Y:S01]  /*34c0*/  FFMA R101, R30, R18, R23 ;  /* 0x000000121e657223 */ /* 0x000fe20000000017 */
[----:B------:R-:W-:Y:S01]  /*34d0*/  FFMA R52, R31, R16, R52 ;  /* 0x000000101f347223 */ /* 0x000fe20000000034 */
[-C--:B---3--:R-:W-:Y:S01]  /*34e0*/  FFMA R124, R25, R44.reuse, R76 ;  /* 0x0000002c197c7223 */ /* 0x088fe2000000004c */
[-C--:B------:R-:W-:Y:S01]  /*34f0*/  FFMA R122, R27, R44.reuse, R78 ;  /* 0x0000002c1b7a7223 */ /* 0x080fe2000000004e */
[----:B------:R-:W-:Y:S01]  /*3500*/  FFMA R72, R39, R44, R40 ;  /* 0x0000002c27487223 */ /* 0x000fe20000000028 */
[-C--:B------:R-:W-:Y:S01]  /*3510*/  FFMA R113, R26, R45.reuse, R79 ;  /* 0x0000002d1a717223 */ /* 0x080fe2000000004f */
[----:B------:R-:W-:Y:S01]  /*3520*/  FFMA R109, R36, R45, R77 ;  /* 0x0000002d246d7223 */ /* 0x000fe2000000004d */
[----:B------:R-:W-:Y:S01]  /*3530*/  LDS.128 R40, [R10+0x600] ;  /* 0x000600000a287984 */ /* 0x000fe20000000c00 */
[----:B------:R-:W-:Y:S01]  /*3540*/  FFMA R91, R31, R18, R91 ;  /* 0x000000121f5b7223 */ /* 0x000fe2000000005b */
[-C--:B------:R-:W-:Y:S01]  /*3550*/  FFMA R95, R4, R16.reuse, R95 ;  /* 0x00000010045f7223 */ /* 0x080fe2000000005f */
[-C--:B------:R-:W-:Y:S01]  /*3560*/  FFMA R58, R5, R16.reuse, R58 ;  /* 0x00000010053a7223 */ /* 0x080fe2000000003a */
[----:B------:R-:W3:Y:S01]  /*3570*/  LDS.128 R20, [R80+0x630] ;  /* 0x0006300050147984 */ /* 0x000ee20000000c00 */
[-C--:B------:R-:W-:Y:S01]  /*3580*/  FFMA R53, R6, R16.reuse, R53 ;  /* 0x0000001006357223 */ /* 0x080fe20000000035 */
[----:B------:R-:W-:Y:S01]  /*3590*/  FFMA R48, R7, R16, R48 ;  /* 0x0000001007307223 */ /* 0x000fe20000000030 */
[-C--:B------:R-:W-:Y:S01]  /*35a0*/  FFMA R59, R4, R18.reuse, R59 ;  /* 0x00000012043b7223 */ /* 0x080fe2000000003b */
[----:B------:R-:W4:Y:S01]  /*35b0*/  LDS.128 R76, [R10+0x680] ;  /* 0x000680000a4c7984 */ /* 0x000f220000000c00 */
[-C--:B------:R-:W-:Y:S01]  /*35c0*/  FFMA R68, R5, R18.reuse, R68 ;  /* 0x0000001205447223 */ /* 0x080fe20000000044 */
[-C--:B------:R-:W-:Y:S01]  /*35d0*/  FFMA R61, R6, R18.reuse, R61 ;  /* 0x00000012063d7223 */ /* 0x080fe2000000003d */
[----:B------:R-:W-:Y:S01]  /*35e0*/  FFMA R50, R7, R18, R50 ;  /* 0x0000001207327223 */ /* 0x000fe20000000032 */
[----:B------:R-:W-:Y:S01]  /*35f0*/  FFMA R56, R30, R19, R56 ;  /* 0x000000131e387223 */ /* 0x000fe20000000038 */
[C---:B------:R-:W-:Y:S01]  /*3600*/  FFMA R54, R31.reuse, R17, R54 ;  /* 0x000000111f367223 */ /* 0x040fe20000000036 */
[----:B------:R-:W-:Y:S01]  /*3610*/  FFMA R60, R31, R19, R60 ;  /* 0x000000131f3c7223 */ /* 0x000fe2000000003c */
[----:B------:R-:W-:Y:S01]  /*3620*/  FFMA R55, R4, R17, R55 ;  /* 0x0000001104377223 */ /* 0x000fe20000000037 */
[-C--:B------:R-:W-:Y:S01]  /*3630*/  FFMA R69, R26, R44.reuse, R69 ;  /* 0x0000002c1a457223 */ /* 0x080fe20000000045 */
[-C--:B------:R-:W-:Y:S01]  /*3640*/  FFMA R71, R36, R44.reuse, R71 ;  /* 0x0000002c24477223 */ /* 0x080fe20000000047 */
[CC--:B------:R-:W-:Y:S01]  /*3650*/  FFMA R16, R37.reuse, R44.reuse, R82 ;  /* 0x0000002c25107223 */ /* 0x0c0fe20000000052 */
[C---:B------:R-:W-:Y:S01]  /*3660*/  FFMA R73, R38.reuse, R44, R73 ;  /* 0x0000002c26497223 */ /* 0x040fe20000000049 */
[-C--:B------:R-:W-:Y:S01]  /*3670*/  FFMA R18, R37, R45.reuse, R84 ;  /* 0x0000002d25127223 */ /* 0x080fe20000000054 */
[----:B------:R-:W-:Y:S01]  /*3680*/  FFMA R75, R38, R45, R75 ;  /* 0x0000002d264b7223 */ /* 0x000fe2000000004b */
[-C--:B------:R-:W-:Y:S01]  /*3690*/  FFMA R106, R30, R17.reuse, R106 ;  /* 0x000000111e6a7223 */ /* 0x080fe2000000006a */
[C---:B------:R-:W-:Y:S01]  /*36a0*/  FFMA R57, R6.reuse, R17, R57 ;  /* 0x0000001106397223 */ /* 0x040fe20000000039 */
[----:B------:R-:W-:Y:S01]  /*36b0*/  FFMA R3, R6, R19, R65 ;  /* 0x0000001306037223 */ /* 0x000fe20000000041 */
[C---:B------:R-:W-:Y:S01]  /*36c0*/  FFMA R66, R7.reuse, R17, R66 ;  /* 0x0000001107427223 */ /* 0x040fe20000000042 */
        /* <DEDUP_REMOVED lines=11> */
[CC--:B------:R-:W-:Y:S01]  /*3780*/  FFMA R129, R24.reuse, R47.reuse, R33 ;  /* 0x0000002f18817223 */ /* 0x0c0fe20000000021 */
[-C--:B------:R-:W-:Y:S01]  /*3790*/  FFMA R128, R25, R47.reuse, R32 ;  /* 0x0000002f19807223 */ /* 0x080fe20000000020 */
[----:B------:R-:W-:Y:S01]  /*37a0*/  FFMA R82, R27, R47, R2 ;  /* 0x0000002f1b527223 */ /* 0x000fe20000000002 */
[CC--:B--2---:R-:W-:Y:S01]  /*37b0*/  FFMA R121, R24.reuse, R12.reuse, R35 ;  /* 0x0000000c18797223 */ /* 0x0c4fe20000000023 */
[-C--:B------:R-:W-:Y:S01]  /*37c0*/  FFMA R7, R24, R15.reuse, R28 ;  /* 0x0000000f18077223 */ /* 0x080fe2000000001c */
[----:B------:R-:W-:Y:S01]  /*37d0*/  FFMA R4, R25, R15, R104 ;  /* 0x0000000f19047223 */ /* 0x000fe20000000068 */
[----:B------:R-:W-:Y:S01]  /*37e0*/  FFMA R112, R27, R45, R86 ;  /* 0x0000002d1b707223 */ /* 0x000fe20000000056 */
[----:B------:R-:W-:Y:S01]  /*37f0*/  FFMA R28, R25, R13, R108 ;  /* 0x0000000d191c7223 */ /* 0x000fe2000000006c */
[----:B------:R-:W-:Y:S01]  /*3800*/  FFMA R5, R26, R15, R56 ;  /* 0x0000000f1a057223 */ /* 0x000fe20000000038 */
[C---:B------:R-:W-:Y:S01]  /*3810*/  FFMA R52, R27.reuse, R12, R52 ;  /* 0x0000000c1b347223 */ /* 0x040fe20000000034 */
[C---:B------:R-:W-:Y:S01]  /*3820*/  FFMA R104, R27.reuse, R13, R54 ;  /* 0x0000000d1b687223 */ /* 0x040fe20000000036 */
[CC--:B------:R-:W-:Y:S01]  /*3830*/  FFMA R94, R27.reuse, R14.reuse, R91 ;  /* 0x0000000e1b5e7223 */ /* 0x0c0fe2000000005b */
[----:B------:R-:W-:Y:S01]  /*3840*/  FFMA R2, R27, R15, R60 ;  /* 0x0000000f1b027223 */ /* 0x000fe2000000003c */
[----:B------:R-:W-:Y:S01]  /*3850*/  FFMA R31, R36, R13, R55 ;  /* 0x0000000d241f7223 */ /* 0x000fe20000000037 */
[----:B------:R-:W2:Y:S01]  /*3860*/  LDS.128 R32, [R80+0x670] ;  /* 0x0006700050207984 */ /* 0x000ea20000000c00 */
[----:B------:R-:W-:Y:S01]  /*3870*/  FFMA R86, R39, R47, R70 ;  /* 0x0000002f27567223 */ /* 0x000fe20000000046 */
[----:B------:R-:W-:Y:S01]  /*3880*/  FFMA R56, R37, R14, R68 ;  /* 0x0000000e25387223 */ /* 0x000fe20000000044 */
[-C--:B---3--:R-:W-:Y:S01]  /*3890*/  FFMA R123, R42, R20.reuse, R69 ;  /* 0x000000142a7b7223 */ /* 0x088fe20000000045 */
[-C--:B----4-:R-:W-:Y:S01]  /*38a0*/  FFMA R55, R76, R20.reuse, R71 ;  /* 0x000000144c377223 */ /* 0x090fe20000000047 */
[-C--:B------:R-:W-:Y:S01]  /*38b0*/  FFMA R54, R77, R20.reuse, R16 ;  /* 0x000000144d367223 */ /* 0x080fe20000000010 */
[CC--:B------:R-:W-:Y:S01]  /*38c0*/  FFMA R27, R78.reuse, R20.reuse, R73 ;  /* 0x000000144e1b7223 */ /* 0x0c0fe20000000049 */
[----:B------:R-:W-:Y:S01]  /*38d0*/  FFMA R84, R79, R20, R72 ;  /* 0x000000144f547223 */ /* 0x000fe20000000048 */
[-C--:B------:R-:W-:Y:S01]  /*38e0*/  FFMA R108, R77, R21.reuse, R18 ;  /* 0x000000154d6c7223 */ /* 0x080fe20000000012 */
[----:B------:R-:W-:Y:S01]  /*38f0*/  FFMA R111, R78, R21, R75 ;  /* 0x000000154e6f7223 */ /* 0x000fe2000000004b */
[----:B------:R-:W-:Y:S01]  /*3900*/  LDS.128 R68, [R10+0x880] ;  /* 0x000880000a447984 */ /* 0x000fe20000000c00 */
[----:B------:R-:W-:Y:S01]  /*3910*/  FFMA R67, R24, R44, R67 ;  /* 0x0000002c18437223 */ /* 0x000fe20000000043 */
[C---:B------:R-:W-:Y:S01]  /*3920*/  FFMA R100, R39.reuse, R45, R100 ;  /* 0x0000002d27647223 */ /* 0x040fe20000000064 */
[----:B------:R-:W-:Y:S01]  /*3930*/  FFMA R105, R26, R13, R106 ;  /* 0x0000000d1a697223 */ /* 0x000fe2000000006a */
[----:B------:R-:W-:Y:S01]  /*3940*/  LDS.128 R72, [R10+0x800] ;  /* 0x000800000a487984 */ /* 0x000fe20000000c00 */
[----:B------:R-:W-:Y:S01]  /*3950*/  FFMA R115, R24, R45, R81 ;  /* 0x0000002d18737223 */ /* 0x000fe20000000051 */
[C---:B------:R-:W-:Y:S01]  /*3960*/  FFMA R49, R26.reuse, R47, R49 ;  /* 0x0000002f1a317223 */ /* 0x040fe20000000031 */
[-C--:B------:R-:W-:Y:S01]  /*3970*/  FFMA R29, R26, R12.reuse, R29 ;  /* 0x0000000c1a1d7223 */ /* 0x080fe2000000001d */
[----:B------:R-:W3:Y:S01]  /*3980*/  LDS.128 R16, [R80+0x840] ;  /* 0x0008400050107984 */ /* 0x000ee20000000c00 */
[----:B------:R-:W-:Y:S01]  /*3990*/  FFMA R106, R39, R12, R48 ;  /* 0x0000000c276a7223 */ /* 0x000fe20000000030 */
[-C--:B------:R-:W-:Y:S01]  /*39a0*/  FFMA R81, R40, R20.reuse, R67 ;  /* 0x0000001428517223 */ /* 0x080fe20000000043 */
[-C--:B------:R-:W-:Y:S01]  /*39b0*/  FFMA R124, R41, R20.reuse, R124 ;  /* 0x00000014297c7223 */ /* 0x080fe2000000007c */
[----:B------:R-:W-:Y:S01]  /*39c0*/  FFMA R122, R43, R20, R122 ;  /* 0x000000142b7a7223 */ /* 0x000fe2000000007a */
[----:B------:R-:W-:Y:S01]  /*39d0*/  FFMA R88, R25, R45, R88 ;  /* 0x0000002d19587223 */ /* 0x000fe20000000058 */
[-C--:B------:R-:W-:Y:S01]  /*39e0*/  FFMA R11, R36, R47.reuse, R11 ;  /* 0x0000002f240b7223 */ /* 0x080fe2000000000b */
[C---:B------:R-:W-:Y:S01]  /*39f0*/  FFMA R62, R37.reuse, R47, R62 ;  /* 0x0000002f253e7223 */ /* 0x040fe2000000003e */
[----:B------:R-:W-:Y:S01]  /*3a00*/  FFMA R60, R37, R12, R58 ;  /* 0x0000000c253c7223 */ /* 0x000fe2000000003a */
[----:B------:R-:W-:Y:S01]  /*3a10*/  FFMA R66, R39, R13, R66 ;  /* 0x0000000d27427223 */ /* 0x000fe20000000042 */
[CC--:B------:R-:W-:Y:S01]  /*3a20*/  FFMA R61, R38.reuse, R14.reuse, R61 ;  /* 0x0000000e263d7223 */ /* 0x0c0fe2000000003d */
[----:B------:R-:W-:Y:S01]  /*3a30*/  FFMA R20, R79, R21, R100 ;  /* 0x000000154f147223 */ /* 0x000fe20000000064 */
[----:B------:R-:W-:Y:S01]  /*3a40*/  FFMA R51, R38, R47, R51 ;  /* 0x0000002f26337223 */ /* 0x000fe20000000033 */
[-C--:B------:R-:W-:Y:S01]  /*3a50*/  FFMA R58, R39, R14.reuse, R50 ;  /* 0x0000000e273a7223 */ /* 0x080fe20000000032 */
[C---:B------:R-:W-:Y:S01]  /*3a60*/  FFMA R107, R24.reuse, R13, R90 ;  /* 0x0000000d186b7223 */ /* 0x040fe2000000005a */
[----:B------:R-:W-:Y:S01]  /*3a70*/  FFMA R45, R24, R14, R97 ;  /* 0x0000000e182d7223 */ /* 0x000fe20000000061 */
[C---:B------:R-:W-:Y:S01]  /*3a80*/  FFMA R102, R25.reuse, R12, R102 ;  /* 0x0000000c19667223 */ /* 0x040fe20000000066 */
[-C--:B------:R-:W-:Y:S01]  /*3a90*/  FFMA R44, R25, R14.reuse, R99 ;  /* 0x0000000e192c7223 */ /* 0x080fe20000000063 */
[----:B------:R-:W-:Y:S01]  /*3aa0*/  FFMA R101, R26, R14, R101 ;  /* 0x0000000e1a657223 */ /* 0x000fe20000000065 */
[----:B------:R-:W-:Y:S01]  /*3ab0*/  FFMA R127, R42, R23, R49 ;  /* 0x000000172a7f7223 */ /* 0x000fe20000000031 */
[-C--:B------:R-:W-:Y:S01]  /*3ac0*/  FFMA R48, R37, R13.reuse, R64 ;  /* 0x0000000d25307223 */ /* 0x080fe20000000040 */
[----:B------:R-:W-:Y:S01]  /*3ad0*/  FFMA R47, R38, R13, R57 ;  /* 0x0000000d262f7223 */ /* 0x000fe20000000039 */
[----:B--2---:R-:W-:Y:S01]  /*3ae0*/  FFMA R50, R79, R32, R106 ;  /* 0x000000204f327223 */ /* 0x004fe2000000006a */
[-C--:B------:R-:W-:Y:S01]  /*3af0*/  FFMA R97, R42, R22.reuse, R87 ;  /* 0x000000162a617223 */ /* 0x080fe20000000057 */
[-C--:B------:R-:W-:Y:S01]  /*3b00*/  FFMA R25, R76, R22.reuse, R85 ;  /* 0x000000164c197223 */ /* 0x080fe20000000055 */
[----:B------:R-:W-:Y:S01]  /*3b10*/  FFMA R26, R77, R22, R30 ;  /* 0x000000164d1a7223 */ /* 0x000fe2000000001e */
[----:B------:R-:W-:Y:S01]  /*3b20*/  FFMA R90, R79, R23, R86 ;  /* 0x000000174f5a7223 */ /* 0x000fe20000000056 */
[----:B------:R-:W-:Y:S01]  /*3b30*/  FFMA R119, R42, R32, R29 ;  /* 0x000000202a777223 */ /* 0x000fe2000000001d */
[CC--:B------:R-:W-:Y:S01]  /*3b40*/  FFMA R106, R41.reuse, R33.reuse, R28 ;  /* 0x00000021296a7223 */ /* 0x0c0fe2000000001c */
[----:B------:R-:W-:Y:S01]  /*3b50*/  FFMA R49, R76, R33, R31 ;  /* 0x000000214c317223 */ /* 0x000fe2000000001f */
[-C--:B------:R-:W-:Y:S01]  /*3b60*/  FFMA R95, R36, R12.reuse, R95 ;  /* 0x0000000c245f7223 */ /* 0x080fe2000000005f */
[----:B------:R-:W-:Y:S01]  /*3b70*/  FFMA R53, R38, R12, R53 ;  /* 0x0000000c26357223 */ /* 0x000fe20000000035 */
[----:B------:R-:W-:Y:S01]  /*3b80*/  FFMA R59, R36, R14, R59 ;  /* 0x0000000e243b7223 */ /* 0x000fe2000000003b */
[----:B------:R-:W-:Y:S01]  /*3b90*/  FFMA R114, R41, R21, R88 ;  /* 0x0000001529727223 */ /* 0x000fe20000000058 */
[-C--:B------:R-:W-:Y:S01]  /*3ba0*/  FFMA R131, R78, R22.reuse, R83 ;  /* 0x000000164e837223 */ /* 0x080fe20000000053 */
[----:B------:R-:W-:Y:S01]  /*3bb0*/  FFMA R24, R79, R22, R46 ;  /* 0x000000164f187223 */ /* 0x000fe2000000002e */
[----:B------:R-:W-:Y:S01]  /*3bc0*/  FFMA R13, R76, R23, R11 ;  /* 0x000000174c0d7223 */ /* 0x000fe2000000000b */
[----:B------:R-:W2:Y:S01]  /*3bd0*/  LDS.128 R28, [R80+0x880] ;  /* 0x00088000501c7984 */ /* 0x000ea20000000c00 */
[-C--:B------:R-:W-:Y:S01]  /*3be0*/  FFMA R115, R40, R21.reuse, R115 ;  /* 0x0000001528737223 */ /* 0x080fe20000000073 */
[-C--:B------:R-:W-:Y:S01]  /*3bf0*/  FFMA R113, R42, R21.reuse, R113 ;  /* 0x000000152a717223 */ /* 0x080fe20000000071 */
[-C--:B---3--:R-:W-:Y:S01]  /*3c00*/  FFMA R81, R72, R16.reuse, R81 ;  /* 0x0000001048517223 */ /* 0x088fe20000000051 */
        /* <DEDUP_REMOVED lines=8> */
[----:B------:R-:W-:Y:S01]  /*3c90*/  FFMA R109, R76, R21, R109 ;  /* 0x000000154c6d7223 */ /* 0x000fe2000000006d */
[CC--:B------:R-:W-:Y:S01]  /*3ca0*/  FFMA R99, R40.reuse, R22.reuse, R89 ;  /* 0x0000001628637223 */ /* 0x0c0fe20000000059 */
[-C--:B------:R-:W-:Y:S01]  /*3cb0*/  FFMA R98, R41, R22.reuse, R98 ;  /* 0x0000001629627223 */ /* 0x080fe20000000062 */
[----:B------:R-:W-:Y:S01]  /*3cc0*/  FFMA R96, R43, R22, R96 ;  /* 0x000000162b607223 */ /* 0x000fe20000000060 */
[-C--:B------:R-:W-:Y:S01]  /*3cd0*/  FFMA R129, R40, R23.reuse, R129 ;  /* 0x0000001728817223 */ /* 0x080fe20000000081 */
[-C--:B------:R-:W-:Y:S01]  /*3ce0*/  FFMA R128, R41, R23.reuse, R128 ;  /* 0x0000001729807223 */ /* 0x080fe20000000080 */
[-C--:B------:R-:W-:Y:S01]  /*3cf0*/  FFMA R14, R43, R23.reuse, R82 ;  /* 0x000000172b0e7223 */ /* 0x080fe20000000052 */
[CC--:B------:R-:W-:Y:S01]  /*3d00*/  FFMA R12, R77.reuse, R23.reuse, R62 ;  /* 0x000000174d0c7223 */ /* 0x0c0fe2000000003e */
[C---:B------:R-:W-:Y:S01]  /*3d10*/  FFMA R11, R78.reuse, R23, R51 ;  /* 0x000000174e0b7223 */ /* 0x040fe20000000033 */
[----:B------:R-:W-:Y:S01]  /*3d20*/  FFMA R88, R77, R32, R60 ;  /* 0x000000204d587223 */ /* 0x000fe2000000003c */
[----:B------:R-:W-:Y:S01]  /*3d30*/  FFMA R46, R79, R33, R66 ;  /* 0x000000214f2e7223 */ /* 0x000fe20000000042 */
[C---:B------:R-:W-:Y:S01]  /*3d40*/  FFMA R83, R78.reuse, R34, R61 ;  /* 0x000000224e537223 */ /* 0x040fe2000000003d */
[----:B------:R-:W-:Y:S01]  /*3d50*/  FFMA R16, R71, R17, R20 ;  /* 0x0000001147107223 */ /* 0x000fe20000000014 */
[----:B------:R-:W-:Y:S01]  /*3d60*/  LDS.128 R64, [R10+0xa00] ;  /* 0x000a00000a407984 */ /* 0x000fe20000000c00 */
[-C--:B------:R-:W-:Y:S01]  /*3d70*/  FFMA R118, R43, R32.reuse, R52 ;  /* 0x000000202b767223 */ /* 0x080fe20000000034 */
[----:B------:R-:W-:Y:S01]  /*3d80*/  FFMA R51, R78, R32, R53 ;  /* 0x000000204e337223 */ /* 0x000fe20000000035 */
[CC--:B------:R-:W-:Y:S01]  /*3d90*/  FFMA R53, R40.reuse, R34.reuse, R45 ;  /* 0x0000002228357223 */ /* 0x0c0fe2000000002d */
[----:B------:R-:W-:Y:S01]  /*3da0*/  LDS.128 R60, [R10+0xa80] ;  /* 0x000a80000a3c7984 */ /* 0x000fe20000000c00 */
[C---:B------:R-:W-:Y:S01]  /*3db0*/  FFMA R52, R41.reuse, R34, R44 ;  /* 0x0000002229347223 */ /* 0x040fe2000000002c */
[-C--:B------:R-:W-:Y:S01]  /*3dc0*/  FFMA R121, R40, R32.reuse, R121 ;  /* 0x0000002028797223 */ /* 0x080fe20000000079 */
[-C--:B------:R-:W-:Y:S01]  /*3dd0*/  FFMA R120, R41, R32.reuse, R102 ;  /* 0x0000002029787223 */ /* 0x080fe20000000066 */
[----:B------:R-:W3:Y:S01]  /*3de0*/  LDS.128 R20, [R80+0xa50] ;  /* 0x000a500050147984 */ /* 0x000ee20000000c00 */
[----:B------:R-:W-:Y:S01]  /*3df0*/  FFMA R89, R76, R32, R95 ;  /* 0x000000204c597223 */ /* 0x000fe2000000005f */
        /* <DEDUP_REMOVED lines=33> */
[----:B------:R-:W4:Y:S01]  /*4010*/  LDS.128 R24, [R80+0xa90] ;  /* 0x000a900050187984 */ /* 0x000f220000000c00 */
[-C--:B--2---:R-:W-:Y:S01]  /*4020*/  FFMA R121, R72, R28.reuse, R121 ;  /* 0x0000001c48797223 */ /* 0x084fe20000000079 */
        /* <DEDUP_REMOVED lines=56> */
[-C--:B----4-:R-:W-:Y:S01]  /*43b0*/  FFMA R107, R64, R25.reuse, R107 ;  /* 0x00000019406b7223 */ /* 0x090fe2000000006b */
[-C--:B------:R-:W-:Y:S01]  /*43c0*/  FFMA R106, R65, R25.reuse, R106 ;  /* 0x00000019416a7223 */ /* 0x080fe2000000006a */
[-C--:B------:R-:W-:Y:S01]  /*43d0*/  FFMA R105, R66, R25.reuse, R105 ;  /* 0x0000001942697223 */ /* 0x080fe20000000069 */
[----:B------:R-:W2:Y:S01]  /*43e0*/  LDS.128 R20, [R80+0xca0] ;  /* 0x000ca00050147984 */ /* 0x000ea20000000c00 */
[-C--:B------:R-:W-:Y:S01]  /*43f0*/  FFMA R104, R67, R25.reuse, R104 ;  /* 0x0000001943687223 */ /* 0x080fe20000000068 */
        /* <DEDUP_REMOVED lines=22> */
[-C--:B--2---:R-:W-:Y:S01]  /*4560*/  FFMA R26, R58, R22.reuse, R25 ;  /* 0x000000163a1a7223 */ /* 0x084fe20000000019 */
[----:B------:R-:W-:Y:S01]  /*4570*/  FFMA R25, R59, R22, R24 ;  /* 0x000000163b197223 */ /* 0x000fe20000000018 */
[CC--:B------:R-:W-:Y:S01]  /*4580*/  FFMA R121, R56.reuse, R20.reuse, R121 ;  /* 0x0000001438797223 */ /* 0x0c0fe20000000079 */
[C---:B------:R-:W-:Y:S01]  /*4590*/  FFMA R120, R57.reuse, R20, R120 ;  /* 0x0000001439787223 */ /* 0x040fe20000000078 */
[-C--:B---3--:R-:W-:Y:S01]  /*45a0*/  FFMA R81, R56, R16.reuse, R81 ;  /* 0x0000001038517223 */ /* 0x088fe20000000051 */
[-C--:B------:R-:W-:Y:S01]  /*45b0*/  FFMA R124, R57, R16.reuse, R124 ;  /* 0x00000010397c7223 */ /* 0x080fe2000000007c */
[-C--:B------:R-:W-:Y:S01]  /*45c0*/  FFMA R123, R58, R16.reuse, R123 ;  /* 0x000000103a7b7223 */ /* 0x080fe2000000007b */
[-C--:B------:R-:W-:Y:S01]  /*45d0*/  FFMA R122, R59, R16.reuse, R122 ;  /* 0x000000103b7a7223 */ /* 0x080fe2000000007a */
[----:B----4-:R-:W-:Y:S01]  /*45e0*/  FFMA R126, R54, R19, R11 ;  /* 0x00000013367e7223 */ /* 0x010fe2000000000b */
        /* <DEDUP_REMOVED lines=26> */
[C---:B------:R-:W-:Y:S01]  /*4790*/  FFMA R11, R55.reuse, R19, R90 ;  /* 0x00000013370b7223 */ /* 0x040fe2000000005a */
[-C--:B------:R-:W-:Y:S01]  /*47a0*/  FFMA R100, R54, R21.reuse, R47 ;  /* 0x0000001536647223 */ /* 0x080fe2000000002f */
[-C--:B------:R-:W-:Y:S01]  /*47b0*/  FFMA R103, R55, R21.reuse, R46 ;  /* 0x0000001537677223 */ /* 0x080fe2000000002e */
[CC--:B------:R-:W-:Y:S01]  /*47c0*/  FFMA R24, R52.reuse, R22.reuse, R45 ;  /* 0x0000001634187223 */ /* 0x0c0fe2000000002d */
[C---:B------:R-:W-:Y:S01]  /*47d0*/  FFMA R125, R53.reuse, R22, R44 ;  /* 0x00000016357d7223 */ /* 0x040fe2000000002c */
[----:B------:R-:W-:Y:S01]  /*47e0*/  LDS.128 R16, [R80+0xe70] ;  /* 0x000e700050107984 */ /* 0x000fe20000000c00 */
[-C--:B------:R-:W-:Y:S01]  /*47f0*/  FFMA R116, R52, R20.reuse, R89 ;  /* 0x0000001434747223 */ /* 0x080fe20000000059 */
[-C--:B------:R-:W-:Y:S01]  /*4800*/  FFMA R95, R53, R20.reuse, R88 ;  /* 0x00000014355f7223 */ /* 0x080fe20000000058 */
[-C--:B------:R-:W-:Y:S01]  /*4810*/  FFMA R94, R54, R20.reuse, R51 ;  /* 0x00000014365e7223 */ /* 0x080fe20000000033 */
[----:B------:R-:W2:Y:S01]  /*4820*/  LDS.128 R44, [R10+0xe80] ;  /* 0x000e80000a2c7984 */ /* 0x000ea20000000c00 */
[-C--:B------:R-:W-:Y:S01]  /*4830*/  FFMA R117, R55, R20.reuse, R50 ;  /* 0x0000001437757223 */ /* 0x080fe20000000032 */
[-C--:B------:R-:W-:Y:S01]  /*4840*/  FFMA R102, R52, R21.reuse, R49 ;  /* 0x0000001534667223 */ /* 0x080fe20000000031 */
[-C--:B------:R-:W-:Y:S01]  /*4850*/  FFMA R101, R53, R21.reuse, R48 ;  /* 0x0000001535657223 */ /* 0x080fe20000000030 */
[-C--:B------:R-:W-:Y:S01]  /*4860*/  FFMA R119, R58, R20.reuse, R119 ;  /* 0x000000143a777223 */ /* 0x080fe20000000077 */
[----:B------:R-:W3:Y:S01]  /*4870*/  LDS.128 R48, [R10+0xe00] ;  /* 0x000e00000a307984 */ /* 0x000ee20000000c00 */
        /* <DEDUP_REMOVED lines=9> */
[-C--:B--2---:R-:W-:Y:S01]  /*4910*/  FFMA R90, R44, R16.reuse, R87 ;  /* 0x000000102c5a7223 */ /* 0x084fe20000000057 */
[-C--:B------:R-:W-:Y:S01]  /*4920*/  FFMA R89, R45, R16.reuse, R86 ;  /* 0x000000102d597223 */ /* 0x080fe20000000056 */
[-C--:B------:R-:W-:Y:S01]  /*4930*/  FFMA R88, R46, R16.reuse, R85 ;  /* 0x000000102e587223 */ /* 0x080fe20000000055 */
[----:B------:R-:W-:-:S02]  /*4940*/  FFMA R91, R47, R16, R84 ;  /* 0x000000102f5b7223 */ /* 0x000fc40000000054 */
[----:B------:R-:W1:Y:S01]  /*4950*/  LDG.E.128 R84, desc[UR6][R92.64] ;  /* 0x000000065c547981 */ /* 0x000e62000c1e1d00 */
[-C--:B------:R-:W-:Y:S01]  /*4960*/  FFMA R110, R44, R17.reuse, R109 ;  /* 0x000000112c6e7223 */ /* 0x080fe2000000006d */
[-C--:B------:R-:W-:Y:S01]  /*4970*/  FFMA R109, R45, R17.reuse, R108 ;  /* 0x000000112d6d7223 */ /* 0x080fe2000000006c */
[-C--:B------:R-:W-:Y:S01]  /*4980*/  FFMA R108, R46, R17.reuse, R111 ;  /* 0x000000112e6c7223 */ /* 0x080fe2000000006f */
[-C--:B------:R-:W-:Y:S01]  /*4990*/  FFMA R111, R47, R17.reuse, R30 ;  /* 0x000000112f6f7223 */ /* 0x080fe2000000001e */
[-C--:B---3--:R-:W-:Y:S01]  /*49a0*/  FFMA R81, R48, R16.reuse, R81 ;  /* 0x0000001030517223 */ /* 0x088fe20000000051 */
        /* <DEDUP_REMOVED lines=22> */
[----:B------:R-:W-:-:S02]  /*4b10*/  FFMA R11, R47, R19, R11 ;  /* 0x000000132f0b7223 */ /* 0x000fc4000000000b */
[----:B------:R-:W2:Y:S01]  /*4b20*/  LDS.128 R16, [R80+0xeb0] ;  /* 0x000eb00050107984 */ /* 0x000ea20000000c00 */
[----:B0-----:R-:W-:Y:S01]  /*4b30*/  FMUL R81, R81, UR4 ;  /* 0x0000000451517c20 */ /* 0x001fe20008400000 */
        /* <DEDUP_REMOVED lines=24> */
[----:B-1----:R-:W-:-:S02]  /*4cc0*/  FFMA R84, R84, UR5, R81 ;  /* 0x0000000554547c23 */ /* 0x002fc40008000051 */
[----:B------:R-:W2:Y:S01]  /*4cd0*/  LDG.E.128 R80, desc[UR6][R92.64+0x80] ;  /* 0x000080065c507981 */ /* 0x000ea2000c1e1d00 */
[----:B------:R-:W-:-:S04]  /*4ce0*/  FMUL R123, R123, UR4 ;  /* 0x000000047b7b7c20 */ /* 0x000fc80008400000 */
[----:B------:R-:W-:Y:S01]  /*4cf0*/  FFMA R86, R86, UR5, R123 ;  /* 0x0000000556567c23 */ /* 0x000fe2000800007b */
[----:B------:R-:W-:Y:S01]  /*4d00*/  FMUL R123, R90, UR4 ;  /* 0x000000045a7b7c20 */ /* 0x000fe20008400000 */
[----:B------:R-:W-:Y:S01]  /*4d10*/  FMUL R125, R88, UR4 ;  /* 0x00000004587d7c20 */ /* 0x000fe20008400000 */
[----:B------:R-:W-:Y:S01]  /*4d20*/  FMUL R90, R89, UR4 ;  /* 0x00000004595a7c20 */ /* 0x000fe20008400000 */
[----:B------:R-:W-:Y:S01]  /*4d30*/  FMUL R124, R124, UR4 ;  /* 0x000000047c7c7c20 */ /* 0x000fe20008400000 */
[----:B------:R-:W-:-:S03]  /*4d40*/  FMUL R122, R122, UR4 ;  /* 0x000000047a7a7c20 */ /* 0x000fc60008400000 */
[----:B------:R-:W-:Y:S01]  /*4d50*/  FFMA R85, R85, UR5, R124 ;  /* 0x0000000555557c23 */ /* 0x000fe2000800007c */
[----:B------:R-:W-:-:S05]  /*4d60*/  FFMA R87, R87, UR5, R122 ;  /* 0x0000000557577c23 */ /* 0x000fca000800007a */
[----:B------:R0:W-:Y:S01]  /*4d70*/  STG.E.128 desc[UR6][R92.64], R84 ;  /* 0x000000545c007986 */ /* 0x0001e2000c101d06 */
[----:B--2---:R-:W-:Y:S01]  /*4d80*/  FFMA R88, R80, UR5, R123 ;  /* 0x0000000550587c23 */ /* 0x004fe2000800007b */
[----:B------:R-:W-:Y:S01]  /*4d90*/  FMUL R80, R91, UR4 ;  /* 0x000000045b507c20 */ /* 0x000fe20008400000 */
[----:B------:R-:W-:Y:S01]  /*4da0*/  SHF.L.U32 R123, R8, 0x4, RZ ;  /* 0x00000004087b7819 */ /* 0x000fe200000006ff */
[----:B------:R-:W-:Y:S01]  /*4db0*/  FFMA R89, R81, UR5, R90 ;  /* 0x0000000551597c23 */ /* 0x000fe2000800005a */
[----:B------:R-:W-:Y:S01]  /*4dc0*/  FFMA R90, R82, UR5, R125 ;  /* 0x00000005525a7c23 */ /* 0x000fe2000800007d */
[----:B------:R-:W-:Y:S02]  /*4dd0*/  FFMA R91, R83, UR5, R80 ;  /* 0x00000005535b7c23 */ /* 0x000fe40008000050 */
[----:B------:R-:W-:-:S03]  /*4de0*/  IMAD.WIDE R122, R123, 0x4, R92 ;  /* 0x000000047b7a7825 */ /* 0x000fc600078e025c */
[----:B------:R1:W-:Y:S04]  /*4df0*/  STG.E.128 desc[UR6][R92.64+0x80], R88 ;  /* 0x000080585c007986 */ /* 0x0003e8000c101d06 */
[----:B0-----:R-:W2:Y:S04]  /*4e00*/  LDG.E.128 R84, desc[UR6][R122.64] ;  /* 0x000000067a547981 */ /* 0x001ea8000c1e1d00 */
[----:B------:R-:W3:Y:S01]  /*4e10*/  LDG.E.128 R80, desc[UR6][R122.64+0x80] ;  /* 0x000080067a507981 */ /* 0x000ee2000c1e1d00 */
[----:B------:R-:W-:Y:S01]  /*4e20*/  FMUL R121, R121, UR4 ;  /* 0x0000000479797c20 */ /* 0x000fe20008400000 */
[----:B------:R-:W-:Y:S01]  /*4e30*/  FMUL R120, R120, UR4 ;  /* 0x0000000478787c20 */ /* 0x000fe20008400000 */
[----:B------:R-:W-:Y:S01]  /*4e40*/  FMUL R119, R119, UR4 ;  /* 0x0000000477777c20 */ /* 0x000fe20008400000 */
[----:B------:R-:W-:Y:S01]  /*4e50*/  FMUL R118, R118, UR4 ;  /* 0x0000000476767c20 */ /* 0x000fe20008400000 */
[----:B-1----:R-:W-:Y:S01]  /*4e60*/  FMUL R89, R116, UR4 ;  /* 0x0000000474597c20 */ /* 0x002fe20008400000 */
[----:B------:R-:W-:Y:S01]  /*4e70*/  FMUL R88, R95, UR4 ;  /* 0x000000045f587c20 */ /* 0x000fe20008400000 */
[----:B------:R-:W-:Y:S01]  /*4e80*/  FMUL R91, R94, UR4 ;  /* 0x000000045e5b7c20 */ /* 0x000fe20008400000 */
[----:B------:R-:W-:Y:S01]  /*4e90*/  FMUL R90, R117, UR4 ;  /* 0x00000004755a7c20 */ /* 0x000fe20008400000 */
[----:B------:R-:W-:-:S04]  /*4ea0*/  IMAD.WIDE R116, R8, -0x3c, R122 ;  /* 0xffffffc408747825 */ /* 0x000fc800078e027a */
[----:B--2---:R-:W-:Y:S01]  /*4eb0*/  FFMA R84, R84, UR5, R121 ;  /* 0x0000000554547c23 */ /* 0x004fe20008000079 */
[----:B------:R-:W-:Y:S01]  /*4ec0*/  FFMA R85, R85, UR5, R120 ;  /* 0x0000000555557c23 */ /* 0x000fe20008000078 */
[----:B------:R-:W-:Y:S01]  /*4ed0*/  FFMA R86, R86, UR5, R119 ;  /* 0x0000000556567c23 */ /* 0x000fe20008000077 */
[----:B------:R-:W-:Y:S01]  /*4ee0*/  FFMA R87, R87, UR5, R118 ;  /* 0x0000000557577c23 */ /* 0x000fe20008000076 */
[----:B---3--:R-:W-:Y:S01]  /*4ef0*/  FFMA R92, R80, UR5, R89 ;  /* 0x00000005505c7c23 */ /* 0x008fe20008000059 */
[----:B------:R-:W-:Y:S01]  /*4f00*/  FFMA R93, R81, UR5, R88 ;  /* 0x00000005515d7c23 */ /* 0x000fe20008000058 */
[----:B------:R-:W-:Y:S01]  /*4f10*/  FFMA R94, R82, UR5, R91 ;  /* 0x00000005525e7c23 */ /* 0x000fe2000800005b */
[----:B------:R-:W-:Y:S01]  /*4f20*/  FFMA R95, R83, UR5, R90 ;  /* 0x00000005535f7c23 */ /* 0x000fe2000800005a */
[----:B------:R0:W-:Y:S04]  /*4f30*/  STG.E.128 desc[UR6][R122.64], R84 ;  /* 0x000000547a007986 */ /* 0x0001e8000c101d06 */
[----:B------:R1:W-:Y:S04]  /*4f40*/  STG.E.128 desc[UR6][R122.64+0x80], R92 ;  /* 0x0000805c7a007986 */ /* 0x0003e8000c101d06 */
[----:B------:R-:W2:Y:S04]  /*4f50*/  LDG.E.128 R88, desc[UR6][R116.64] ;  /* 0x0000000674587981 */ /* 0x000ea8000c1e1d00 */
[----:B------:R-:W1:Y:S01]  /*4f60*/  LDG.E.128 R80, desc[UR6][R116.64+0x80] ;  /* 0x0000800674507981 */ /* 0x000e62000c1e1d00 */
[----:B------:R-:W-:Y:S01]  /*4f70*/  FMUL R115, R115, UR4 ;  /* 0x0000000473737c20 */ /* 0x000fe20008400000 */
[----:B------:R-:W-:Y:S01]  /*4f80*/  FMUL R114, R114, UR4 ;  /* 0x0000000472727c20 */ /* 0x000fe20008400000 */
[----:B------:R-:W-:Y:S01]  /*4f90*/  FMUL R113, R113, UR4 ;  /* 0x0000000471717c20 */ /* 0x000fe20008400000 */
[----:B------:R-:W-:Y:S01]  /*4fa0*/  FMUL R112, R112, UR4 ;  /* 0x0000000470707c20 */ /* 0x000fe20008400000 */
[----:B0-----:R-:W-:Y:S01]  /*4fb0*/  FMUL R85, R110, UR4 ;  /* 0x000000046e557c20 */ /* 0x001fe20008400000 */
[----:B------:R-:W-:Y:S01]  /*4fc0*/  FMUL R84, R109, UR4 ;  /* 0x000000046d547c20 */ /* 0x000fe20008400000 */
[----:B------:R-:W-:Y:S01]  /*4fd0*/  FMUL R87, R108, UR4 ;  /* 0x000000046c577c20 */ /* 0x000fe20008400000 */
[----:B------:R-:W-:Y:S01]  /*4fe0*/  FMUL R86, R111, UR4 ;  /* 0x000000046f567c20 */ /* 0x000fe20008400000 */
[----:B------:R-:W-:-:S04]  /*4ff0*/  IMAD.WIDE R108, R8, 0x40, R116 ;  /* 0x00000040086c7825 */ /* 0x000fc800078e0274 */
[----:B--2---:R-:W-:Y:S01]  /*5000*/  FFMA R88, R88, UR5, R115 ;  /* 0x0000000558587c23 */ /* 0x004fe20008000073 */
[----:B------:R-:W-:Y:S01]  /*5010*/  FFMA R89, R89, UR5, R114 ;  /* 0x0000000559597c23 */ /* 0x000fe20008000072 */
[----:B------:R-:W-:Y:S01]  /*5020*/  FFMA R90, R90, UR5, R113 ;  /* 0x000000055a5a7c23 */ /* 0x000fe20008000071 */
[----:B------:R-:W-:Y:S01]  /*5030*/  FFMA R91, R91, UR5, R112 ;  /* 0x000000055b5b7c23 */ /* 0x000fe20008000070 */
[----:B-1----:R-:W-:Y:S01]  /*5040*/  FFMA R92, R80, UR5, R85 ;  /* 0x00000005505c7c23 */ /* 0x002fe20008000055 */
        /* <DEDUP_REMOVED lines=32> */
[----:B------:R-:W-:Y:S01]  /*5250*/  FMUL R33, R33, UR4 ;  /* 0x0000000421217c20 */ /* 0x000fe20008400000 */
[----:B------:R-:W-:Y:S01]  /*5260*/  FMUL R32, R32, UR4 ;  /* 0x0000000420207c20 */ /* 0x000fe20008400000 */
[----:B0-----:R-:W-:Y:S01]  /*5270*/  FMUL R85, R30, UR4 ;  /* 0x000000041e557c20 */ /* 0x001fe20008400000 */
[----:B------:R-:W-:Y:S01]  /*5280*/  FMUL R34, R34, UR4 ;  /* 0x0000000422227c20 */ /* 0x000fe20008400000 */
        /* <DEDUP_REMOVED lines=8> */
[----:B------:R-:W-:Y:S01]  /*5310*/  IMAD.WIDE R32, R8, 0x40, R100 ;  /* 0x0000004008207825 */ /* 0x000fe200078e0264 */
[----:B------:R-:W-:Y:S04]  /*5320*/  STG.E.128 desc[UR6][R100.64], R88 ;  /* 0x0000005864007986 */ /* 0x000fe8000c101d06 */
[----:B------:R0:W-:Y:S04]  /*5330*/  STG.E.128 desc[UR6][R100.64+0x80], R92 ;  /* 0x0000805c64007986 */ /* 0x0001e8000c101d06 */
[----:B------:R-:W2:Y:S04]  /*5340*/  LDG.E.128 R84, desc[UR6][R32.64] ;  /* 0x0000000620547981 */ /* 0x000ea8000c1e1d00 */
[----:B------:R-:W3:Y:S01]  /*5350*/  LDG.E.128 R80, desc[UR6][R32.64+0x80] ;  /* 0x0000800620507981 */ /* 0x000ee2000c1e1d00 */
[----:B------:R-:W-:Y:S01]  /*5360*/  FMUL R97, R26, UR4 ;  /* 0x000000041a617c20 */ /* 0x000fe20008400000 */
[----:B------:R-:W-:Y:S01]  /*5370*/  FMUL R26, R25, UR4 ;  /* 0x00000004191a7c20 */ /* 0x000fe20008400000 */
[----:B------:R-:W-:Y:S01]  /*5380*/  FMUL R25, R24, UR4 ;  /* 0x0000000418197c20 */ /* 0x000fe20008400000 */
[----:B------:R-:W-:Y:S01]  /*5390*/  FMUL R24, R17, UR4 ;  /* 0x0000000411187c20 */ /* 0x000fe20008400000 */
[----:B------:R-:W-:Y:S01]  /*53a0*/  FMUL R29, R29, UR4 ;  /* 0x000000041d1d7c20 */ /* 0x000fe20008400000 */
[----:B------:R-:W-:Y:S01]  /*53b0*/  FMUL R28, R28, UR4 ;  /* 0x000000041c1c7c20 */ /* 0x000fe20008400000 */
[----:B------:R-:W-:Y:S01]  /*53c0*/  FMUL R17, R16, UR4 ;  /* 0x0000000410117c20 */ /* 0x000fe20008400000 */
[----:B------:R-:W-:Y:S01]  /*53d0*/  FMUL R18, R18, UR4 ;  /* 0x0000000412127c20 */ /* 0x000fe20008400000 */
        /* <DEDUP_REMOVED lines=8> */
[----:B------:R-:W-:Y:S01]  /*5460*/  IMAD.WIDE R16, R8, -0x3c, R32 ;  /* 0xffffffc408107825 */ /* 0x000fe200078e0220 */
[----:B------:R1:W-:Y:S04]  /*5470*/  STG.E.128 desc[UR6][R32.64], R84 ;  /* 0x0000005420007986 */ /* 0x0003e8000c101d06 */
[----:B------:R2:W-:Y:S04]  /*5480*/  STG.E.128 desc[UR6][R32.64+0x80], R80 ;  /* 0x0000805020007986 */ /* 0x0005e8000c101d06 */
[----:B0-----:R-:W3:Y:S04]  /*5490*/  LDG.E.128 R92, desc[UR6][R16.64] ;  /* 0x00000006105c7981 */ /* 0x001ee8000c1e1d00 */
[----:B------:R-:W4:Y:S01]  /*54a0*/  LDG.E.128 R88, desc[UR6][R16.64+0x80] ;  /* 0x0000800610587981 */ /* 0x000f22000c1e1d00 */
[----:B------:R-:W-:Y:S01]  /*54b0*/  FMUL R18, R21, UR4 ;  /* 0x0000000415127c20 */ /* 0x000fe20008400000 */
[----:B------:R-:W-:Y:S01]  /*54c0*/  FMUL R21, R20, UR4 ;  /* 0x0000000414157c20 */ /* 0x000fe20008400000 */
[----:B------:R-:W-:Y:S01]  /*54d0*/  FMUL R25, R22, UR4 ;  /* 0x0000000416197c20 */ /* 0x000fe20008400000 */
[----:B------:R-:W-:Y:S01]  /*54e0*/  FMUL R14, R14, UR4 ;  /* 0x000000040e0e7c20 */ /* 0x000fe20008400000 */
[----:B------:R-:W-:Y:S01]  /*54f0*/  FMUL R13, R13, UR4 ;  /* 0x000000040d0d7c20 */ /* 0x000fe20008400000 */
[----:B------:R-:W-:Y:S01]  /*5500*/  FMUL R12, R12, UR4 ;  /* 0x000000040c0c7c20 */ /* 0x000fe20008400000 */
[-C--:B------:R-:W-:Y:S01]  /*5510*/  FFMA R9, R36, R15.reuse, R9 ;  /* 0x0000000f24097223 */ /* 0x080fe20000000009 */
[-C--:B------:R-:W-:Y:S01]  /*5520*/  FFMA R0, R37, R15.reuse, R0 ;  /* 0x0000000f25007223 */ /* 0x080fe20000000000 */
[-C--:B------:R-:W-:Y:S01]  /*5530*/  FFMA R3, R38, R15.reuse, R3 ;  /* 0x0000000f26037223 */ /* 0x080fe20000000003 */
[----:B------:R-:W-:Y:S01]  /*5540*/  FFMA R6, R39, R15, R6 ;  /* 0x0000000f27067223 */ /* 0x000fe20000000006 */
[----:B---3--:R-:W-:Y:S01]  /*5550*/  FFMA R94, R94, UR5, R21 ;  /* 0x000000055e5e7c23 */ /* 0x008fe20008000015 */
[----:B------:R-:W-:Y:S01]  /*5560*/  FMUL R21, R10, UR4 ;  /* 0x000000040a157c20 */ /* 0x000fe20008400000 */
[----:B------:R-:W-:Y:S01]  /*5570*/  FMUL R10, R11, UR4 ;  /* 0x000000040b0a7c20 */ /* 0x000fe20008400000 */
[----:B------:R-:W-:Y:S01]  /*5580*/  FFMA R92, R92, UR5, R25 ;  /* 0x000000055c5c7c23 */ /* 0x000fe20008000019 */
[----:B------:R-:W-:Y:S01]  /*5590*/  FFMA R93, R93, UR5, R18 ;  /* 0x000000055d5d7c23 */ /* 0x000fe20008000012 */
[----:B------:R-:W-:Y:S01]  /*55a0*/  FFMA R95, R95, UR5, R14 ;  /* 0x000000055f5f7c23 */ /* 0x000fe2000800000e */
[----:B----4-:R-:W-:Y:S01]  /*55b0*/  FFMA R88, R88, UR5, R13 ;  /* 0x0000000558587c23 */ /* 0x010fe2000800000d */
[----:B------:R-:W-:Y:S01]  /*55c0*/  FFMA R89, R89, UR5, R12 ;  /* 0x0000000559597c23 */ /* 0x000fe2000800000c */
[----:B------:R-:W-:Y:S01]  /*55d0*/  FFMA R90, R90, UR5, R21 ;  /* 0x000000055a5a7c23 */ /* 0x000fe20008000015 */
[----:B------:R-:W-:Y:S01]  /*55e0*/  FFMA R91, R91, UR5, R10 ;  /* 0x000000055b5b7c23 */ /* 0x000fe2000800000a */
[----:B------:R-:W-:Y:S01]  /*55f0*/  IMAD.WIDE R10, R8, 0x40, R16 ;  /* 0x00000040080a7825 */ /* 0x000fe200078e0210 */
[----:B------:R-:W-:Y:S04]  /*5600*/  STG.E.128 desc[UR6][R16.64], R92 ;  /* 0x0000005c10007986 */ /* 0x000fe8000c101d06 */
[----:B------:R-:W-:Y:S04]  /*5610*/  STG.E.128 desc[UR6][R16.64+0x80], R88 ;  /* 0x0000805810007986 */ /* 0x000fe8000c101d06 */
[----:B-1----:R-:W3:Y:S04]  /*5620*/  LDG.E.128 R84, desc[UR6][R10.64] ;  /* 0x000000060a547981 */ /* 0x002ee8000c1e1d00 */
[----:B--2---:R-:W2:Y:S01]  /*5630*/  LDG.E.128 R80, desc[UR6][R10.64+0x80] ;  /* 0x000080060a507981 */ /* 0x004ea2000c1e1d00 */
        /* <DEDUP_REMOVED lines=48> */
[----:B---3--:R-:W-:Y:S01]  /*5940*/  FFMA R84, R84, UR5, R7 ;  /* 0x0000000554547c23 */ /* 0x008fe20008000007 */
[----:B------:R-:W-:Y:S01]  /*5950*/  FFMA R85, R85, UR5, R4 ;  /* 0x0000000555557c23 */ /* 0x000fe20008000004 */
[----:B------:R-:W-:Y:S01]  /*5960*/  FFMA R86, R86, UR5, R5 ;  /* 0x0000000556567c23 */ /* 0x000fe20008000005 */
[----:B------:R-:W-:Y:S01]  /*5970*/  FFMA R87, R87, UR5, R2 ;  /* 0x0000000557577c23 */ /* 0x000fe20008000002 */
[----:B--2---:R-:W-:Y:S01]  /*5980*/  FFMA R80, R80, UR5, R9 ;  /* 0x0000000550507c23 */ /* 0x004fe20008000009 */
[----:B------:R-:W-:Y:S01]  /*5990*/  FFMA R81, R81, UR5, R0 ;  /* 0x0000000551517c23 */ /* 0x000fe20008000000 */
[----:B------:R-:W-:Y:S01]  /*59a0*/  FFMA R82, R82, UR5, R3 ;  /* 0x0000000552527c23 */ /* 0x000fe20008000003 */
[----:B------:R-:W-:Y:S01]  /*59b0*/  FFMA R83, R83, UR5, R6 ;  /* 0x0000000553537c23 */ /* 0x000fe20008000006 */
[----:B------:R-:W-:Y:S04]  /*59c0*/  STG.E.128 desc[UR6][R10.64], R84 ;  /* 0x000000540a007986 */ /* 0x000fe8000c101d06 */
[----:B------:R-:W-:Y:S01]  /*59d0*/  STG.E.128 desc[UR6][R10.64+0x80], R80 ;  /* 0x000080500a007986 */ /* 0x000fe2000c101d06 */
[----:B------:R-:W-:Y:S05]  /*59e0*/  EXIT ;  /* 0x000000000000794d */ /* 0x000fea0003800000 */
.L_x_2:
[----:B------:R-:W-:-:S00]  /*59f0*/  BRA `(.L_x_2) ;  /* 0xfffffffc00fc7947 */ /* 0x000fc0000383ffff */
[----:B------:R-:W-:-:S00]  /*5a00*/  NOP ;  /* 0x0000000000007918 */ /* 0x000fc00000000000 */
[----:B------:R-:W-:-:S00]  /*5a10*/  NOP ;  /* 0x0000000000007918 */ /* 0x000fc00000000000 */
[----:B------:R-:W-:-:S00]  /*5a20*/  NOP ;  /* 0x0000000000007918 */ /* 0x000fc00000000000 */
[----:B------:R-:W-:-:S00]  /*5a30*/  NOP ;  /* 0x0000000000007918 */ /* 0x000fc00000000000 */
[----:B------:R-:W-:-:S00]  /*5a40*/  NOP ;  /* 0x0000000000007918 */ /* 0x000fc00000000000 */
[----:B------:R-:W-:-:S00]  /*5a50*/  NOP ;  /* 0x0000000000007918 */ /* 0x000fc00000000000 */
[----:B------:R-:W-:-:S00]  /*5a60*/  NOP ;  /* 0x0000000000007918 */ /* 0x000fc00000000000 */
[----:B------:R-:W-:-:S00]  /*5a70*/  NOP ;  /* 0x0000000000007918 */ /* 0x000fc00000000000 */
.L_x_3:


//--------------------- .nv.shared._Z9matrixMulPKfS0_Pfiiiff --------------------------
	.section	.nv.shared._Z9matrixMulPKfS0_Pfiiiff,"aw",@nobits
	.sectionflags	@""
	.align	4
.nv.shared._Z9matrixMulPKfS0_Pfiiiff:
	.zero		17664


//--------------------- .nv.shared.reserved.0     --------------------------
	.section	.nv.shared.reserved.0,"aw",@nobits
	.weak		__nv_reservedSMEM_offset_0_alias
	.size		__nv_reservedSMEM_offset_0_alias, 0, 64
	.other		__nv_reservedSMEM_offset_0_alias,@"STO_CUDA_RESERVED_SHARED STV_DEFAULT"
__nv_reservedSMEM_offset_0_alias:
	.zero		0
	.zero		64


//--------------------- .nv.constant0._Z9matrixMulPKfS0_Pfiiiff --------------------------
	.section	.nv.constant0._Z9matrixMulPKfS0_Pfiiiff,"a",@progbits
	.sectionflags	@""
	.align	4
.nv.constant0._Z9matrixMulPKfS0_Pfiiiff:
	.zero		940


//--------------------- SYMBOLS --------------------------

	.type		.nv.reservedSmem.offset0,@object
	.size		.nv.reservedSmem.offset0,0x4
	.type		.nv.reservedSmem.cap,@object
	.size		.nv.reservedSmem.cap,0x4
